	.target	sm_103a

	.elftype	@"ET_EXEC"


//--------------------- .note.nv.tkinfo           --------------------------
	.section	.note.nv.tkinfo,"",@"SHT_NOTE"
	.sectionflags	@"SHF_NOTE_NV_TKINFO"
	.tkinfo
        /*0018*/ 	.word	0x00000002
        /*0030*/ 	.string	""
        /*0030*/ 	.string	"ptxas"
        /*0030*/ 	.string	"Cuda compilation tools, release 13.0, V13.0.88"
        /*0030*/ 	.string	"Build cuda_13.0.r13.0/compiler.36424714_0"
        /*0030*/ 	.string	"-arch sm_103a -m 64 "



//--------------------- .note.nv.cuinfo           --------------------------
	.section	.note.nv.cuinfo,"",@"SHT_NOTE"
	.sectionflags	@"SHF_NOTE_NV_CUINFO"
        /*0018*/ 	.short	0x0002
        /*001a*/ 	.short	0x0067
        /*001c*/ 	.short	0x0082
	.zero		2


//--------------------- .nv.info                  --------------------------
	.section	.nv.info,"",@"SHT_CUDA_INFO"
	.align	4


	//----- nvinfo : EIATTR_REGCOUNT
	.align		4
        /*0000*/ 	.byte	0x04, 0x2f
        /*0002*/ 	.short	(.L_12 - .L_11)
	.align		4
.L_11:
        /*0004*/ 	.word	index@(_ZN7cutlass13device_kernelIN5flash19enable_sm80_to_sm89INS1_16FlashAttnFwdSm80INS1_25CollectiveMainloopFwdSm80ILi4ELi1ELb0EN4cute5tupleIJNS5_1CILi128EEENS7_ILi48EEENS7_ILi96EEEEEELi96ENS_10bfloat16_tEfNS_4arch4Sm80ELb1ELb0ELb1ELb1ELb0ELb1ELb1ELb1EEENS1_21CollectiveEpilogueFwdINS6_IJS8_SA_S9_EEENS6_IJNS7_ILi1EEESI_SI_EEESC_SE_Li128ELb1ELb1ELb1ELb0EEENS1_36VarlenDynamicPersistentTileSchedulerILi128ELi48ELi128ELi128ELb1ELb1ELb0ELb1ELb1ELb1EEEEEEEEEvNT_6ParamsE)
        /*0008*/ 	.word	0x00000004


	//----- nvinfo : EIATTR_FRAME_SIZE
	.align		4
.L_12:
        /*000c*/ 	.byte	0x04, 0x11
        /*000e*/ 	.short	(.L_14 - .L_13)
	.align		4
.L_13:
        /*0010*/ 	.word	index@(_ZN7cutlass13device_kernelIN5flash19enable_sm80_to_sm89INS1_16FlashAttnFwdSm80INS1_25CollectiveMainloopFwdSm80ILi4ELi1ELb0EN4cute5tupleIJNS5_1CILi128EEENS7_ILi48EEENS7_ILi96EEEEEELi96ENS_10bfloat16_tEfNS_4arch4Sm80ELb1ELb0ELb1ELb1ELb0ELb1ELb1ELb1EEENS1_21CollectiveEpilogueFwdINS6_IJS8_SA_S9_EEENS6_IJNS7_ILi1EEESI_SI_EEESC_SE_Li128ELb1ELb1ELb1ELb0EEENS1_36VarlenDynamicPersistentTileSchedulerILi128ELi48ELi128ELi128ELb1ELb1ELb0ELb1ELb1ELb1EEEEEEEEEvNT_6ParamsE)
        /*0014*/ 	.word	0x00000000


	//----- nvinfo : EIATTR_REGCOUNT
	.align		4
.L_14:
        /*0018*/ 	.byte	0x04, 0x2f
        /*001a*/ 	.short	(.L_16 - .L_15)
	.align		4
.L_15:
        /*001c*/ 	.word	index@(_ZN7cutlass13device_kernelIN5flash19enable_sm80_to_sm89INS1_16FlashAttnFwdSm80INS1_25CollectiveMainloopFwdSm80ILi4ELi1ELb0EN4cute5tupleIJNS5_1CILi128EEENS7_ILi48EEENS7_ILi96EEEEEELi96ENS_10bfloat16_tEfNS_4arch4Sm80ELb1ELb0ELb1ELb1ELb0ELb0ELb1ELb1EEENS1_21CollectiveEpilogueFwdINS6_IJS8_SA_S9_EEENS6_IJNS7_ILi1EEESI_SI_EEESC_SE_Li128ELb1ELb1ELb1ELb0EEENS1_36VarlenDynamicPersistentTileSchedulerILi128ELi48ELi128ELi128ELb1ELb1ELb0ELb1ELb1ELb1EEEEEEEEEvNT_6ParamsE)
        /*0020*/ 	.word	0x00000004


	//----- nvinfo : EIATTR_FRAME_SIZE
	.align		4
.L_16:
        /*0024*/ 	.byte	0x04, 0x11
        /*0026*/ 	.short	(.L_18 - .L_17)
	.align		4
.L_17:
        /*0028*/ 	.word	index@(_ZN7cutlass13device_kernelIN5flash19enable_sm80_to_sm89INS1_16FlashAttnFwdSm80INS1_25CollectiveMainloopFwdSm80ILi4ELi1ELb0EN4cute5tupleIJNS5_1CILi128EEENS7_ILi48EEENS7_ILi96EEEEEELi96ENS_10bfloat16_tEfNS_4arch4Sm80ELb1ELb0ELb1ELb1ELb0ELb0ELb1ELb1EEENS1_21CollectiveEpilogueFwdINS6_IJS8_SA_S9_EEENS6_IJNS7_ILi1EEESI_SI_EEESC_SE_Li128ELb1ELb1ELb1ELb0EEENS1_36VarlenDynamicPersistentTileSchedulerILi128ELi48ELi128ELi128ELb1ELb1ELb0ELb1ELb1ELb1EEEEEEEEEvNT_6ParamsE)
        /*002c*/ 	.word	0x00000000


	//----- nvinfo : EIATTR_REGCOUNT
	.align		4
.L_18:
        /*0030*/ 	.byte	0x04, 0x2f
        /*0032*/ 	.short	(.L_20 - .L_19)
	.align		4
.L_19:
        /*0034*/ 	.word	index@(_ZN7cutlass13device_kernelIN5flash19enable_sm80_to_sm89INS1_16FlashAttnFwdSm80INS1_25CollectiveMainloopFwdSm80ILi4ELi1ELb0EN4cute5tupleIJNS5_1CILi128EEENS7_ILi64EEENS7_ILi96EEEEEELi96ENS_10bfloat16_tEfNS_4arch4Sm80ELb1ELb0ELb1ELb0ELb0ELb0ELb1ELb1EEENS1_21CollectiveEpilogueFwdINS6_IJS8_SA_S9_EEENS6_IJNS7_ILi1EEESI_SI_EEESC_SE_Li128ELb0ELb1ELb1ELb0EEENS1_30DynamicPersistentTileSchedulerILi128ELi128ELb1ELb1ELb0EEEEEEEEEvNT_6ParamsE)
        /*0038*/ 	.word	0x00000004


	//----- nvinfo : EIATTR_FRAME_SIZE
	.align		4
.L_20:
        /*003c*/ 	.byte	0x04, 0x11
        /*003e*/ 	.short	(.L_22 - .L_21)
	.align		4
.L_21:
        /*0040*/ 	.word	index@(_ZN7cutlass13device_kernelIN5flash19enable_sm80_to_sm89INS1_16FlashAttnFwdSm80INS1_25CollectiveMainloopFwdSm80ILi4ELi1ELb0EN4cute5tupleIJNS5_1CILi128EEENS7_ILi64EEENS7_ILi96EEEEEELi96ENS_10bfloat16_tEfNS_4arch4Sm80ELb1ELb0ELb1ELb0ELb0ELb0ELb1ELb1EEENS1_21CollectiveEpilogueFwdINS6_IJS8_SA_S9_EEENS6_IJNS7_ILi1EEESI_SI_EEESC_SE_Li128ELb0ELb1ELb1ELb0EEENS1_30DynamicPersistentTileSchedulerILi128ELi128ELb1ELb1ELb0EEEEEEEEEvNT_6ParamsE)
        /*0044*/ 	.word	0x00000000


	//----- nvinfo : EIATTR_REGCOUNT
	.align		4
.L_22:
        /*0048*/ 	.byte	0x04, 0x2f
        /*004a*/ 	.short	(.L_24 - .L_23)
	.align		4
.L_23:
        /*004c*/ 	.word	index@(_ZN7cutlass13device_kernelIN5flash19enable_sm80_to_sm89INS1_16FlashAttnFwdSm80INS1_25CollectiveMainloopFwdSm80ILi4ELi1ELb0EN4cute5tupleIJNS5_1CILi128EEENS7_ILi48EEENS7_ILi96EEEEEELi96ENS_10bfloat16_tEfNS_4arch4Sm80ELb0ELb1ELb1ELb1ELb0ELb1ELb1ELb1EEENS1_21CollectiveEpilogueFwdINS6_IJS8_SA_S9_EEENS6_IJNS7_ILi1EEESI_SI_EEESC_SE_Li128ELb1ELb1ELb1ELb0EEENS1_36VarlenDynamicPersistentTileSchedulerILi128ELi48ELi128ELi128ELb1ELb1ELb0ELb1ELb0ELb1EEEEEEEEEvNT_6ParamsE)
        /*0050*/ 	.word	0x00000004


	//----- nvinfo : EIATTR_FRAME_SIZE
	.align		4
.L_24:
        /*0054*/ 	.byte	0x04, 0x11
        /*0056*/ 	.short	(.L_26 - .L_25)
	.align		4
.L_25:
        /*0058*/ 	.word	index@(_ZN7cutlass13device_kernelIN5flash19enable_sm80_to_sm89INS1_16FlashAttnFwdSm80INS1_25CollectiveMainloopFwdSm80ILi4ELi1ELb0EN4cute5tupleIJNS5_1CILi128EEENS7_ILi48EEENS7_ILi96EEEEEELi96ENS_10bfloat16_tEfNS_4arch4Sm80ELb0ELb1ELb1ELb1ELb0ELb1ELb1ELb1EEENS1_21CollectiveEpilogueFwdINS6_IJS8_SA_S9_EEENS6_IJNS7_ILi1EEESI_SI_EEESC_SE_Li128ELb1ELb1ELb1ELb0EEENS1_36VarlenDynamicPersistentTileSchedulerILi128ELi48ELi128ELi128ELb1ELb1ELb0ELb1ELb0ELb1EEEEEEEEEvNT_6ParamsE)
        /*005c*/ 	.word	0x00000000


	//----- nvinfo : EIATTR_REGCOUNT
	.align		4
.L_26:
        /*0060*/ 	.byte	0x04, 0x2f
        /*0062*/ 	.short	(.L_28 - .L_27)
	.align		4
.L_27:
        /*0064*/ 	.word	index@(_ZN7cutlass13device_kernelIN5flash19enable_sm80_to_sm89INS1_16FlashAttnFwdSm80INS1_25CollectiveMainloopFwdSm80ILi4ELi1ELb0EN4cute5tupleIJNS5_1CILi128EEENS7_ILi48EEENS7_ILi96EEEEEELi96ENS_10bfloat16_tEfNS_4arch4Sm80ELb0ELb1ELb1ELb1ELb0ELb0ELb1ELb1EEENS1_21CollectiveEpilogueFwdINS6_IJS8_SA_S9_EEENS6_IJNS7_ILi1EEESI_SI_EEESC_SE_Li128ELb1ELb1ELb1ELb0EEENS1_36VarlenDynamicPersistentTileSchedulerILi128ELi48ELi128ELi128ELb1ELb1ELb0ELb1ELb0ELb1EEEEEEEEEvNT_6ParamsE)
        /*0068*/ 	.word	0x00000004


	//----- nvinfo : EIATTR_FRAME_SIZE
	.align		4
.L_28:
        /*006c*/ 	.byte	0x04, 0x11
        /*006e*/ 	.short	(.L_30 - .L_29)
	.align		4
.L_29:
        /*0070*/ 	.word	index@(_ZN7cutlass13device_kernelIN5flash19enable_sm80_to_sm89INS1_16FlashAttnFwdSm80INS1_25CollectiveMainloopFwdSm80ILi4ELi1ELb0EN4cute5tupleIJNS5_1CILi128EEENS7_ILi48EEENS7_ILi96EEEEEELi96ENS_10bfloat16_tEfNS_4arch4Sm80ELb0ELb1ELb1ELb1ELb0ELb0ELb1ELb1EEENS1_21CollectiveEpilogueFwdINS6_IJS8_SA_S9_EEENS6_IJNS7_ILi1EEESI_SI_EEESC_SE_Li128ELb1ELb1ELb1ELb0EEENS1_36VarlenDynamicPersistentTileSchedulerILi128ELi48ELi128ELi128ELb1ELb1ELb0ELb1ELb0ELb1EEEEEEEEEvNT_6ParamsE)
        /*0074*/ 	.word	0x00000000


	//----- nvinfo : EIATTR_REGCOUNT
	.align		4
.L_30:
        /*0078*/ 	.byte	0x04, 0x2f
        /*007a*/ 	.short	(.L_32 - .L_31)
	.align		4
.L_31:
        /*007c*/ 	.word	index@(_ZN7cutlass13device_kernelIN5flash19enable_sm80_to_sm89INS1_16FlashAttnFwdSm80INS1_25CollectiveMainloopFwdSm80ILi4ELi1ELb0EN4cute5tupleIJNS5_1CILi128EEENS7_ILi48EEENS7_ILi96EEEEEELi96ENS_10bfloat16_tEfNS_4arch4Sm80ELb0ELb1ELb1ELb0ELb0ELb0ELb1ELb1EEENS1_21CollectiveEpilogueFwdINS6_IJS8_SA_S9_EEENS6_IJNS7_ILi1EEESI_SI_EEESC_SE_Li128ELb0ELb1ELb1ELb0EEENS1_19SingleTileSchedulerILb0ELb1ELb1ELi128EEEEEEEEEvNT_6ParamsE)
        /*0080*/ 	.word	0x00000004


	//----- nvinfo : EIATTR_FRAME_SIZE
	.align		4
.L_32:
        /*0084*/ 	.byte	0x04, 0x11
        /*0086*/ 	.short	(.L_34 - .L_33)
	.align		4
.L_33:
        /*0088*/ 	.word	index@(_ZN7cutlass13device_kernelIN5flash19enable_sm80_to_sm89INS1_16FlashAttnFwdSm80INS1_25CollectiveMainloopFwdSm80ILi4ELi1ELb0EN4cute5tupleIJNS5_1CILi128EEENS7_ILi48EEENS7_ILi96EEEEEELi96ENS_10bfloat16_tEfNS_4arch4Sm80ELb0ELb1ELb1ELb0ELb0ELb0ELb1ELb1EEENS1_21CollectiveEpilogueFwdINS6_IJS8_SA_S9_EEENS6_IJNS7_ILi1EEESI_SI_EEESC_SE_Li128ELb0ELb1ELb1ELb0EEENS1_19SingleTileSchedulerILb0ELb1ELb1ELi128EEEEEEEEEvNT_6ParamsE)
        /*008c*/ 	.word	0x00000000


	//----- nvinfo : EIATTR_REGCOUNT
	.align		4
.L_34:
        /*0090*/ 	.byte	0x04, 0x2f
        /*0092*/ 	.short	(.L_36 - .L_35)
	.align		4
.L_35:
        /*0094*/ 	.word	index@(_ZN7cutlass13device_kernelIN5flash19enable_sm80_to_sm89INS1_16FlashAttnFwdSm80INS1_25CollectiveMainloopFwdSm80ILi4ELi1ELb0EN4cute5tupleIJNS5_1CILi128EEENS7_ILi48EEENS7_ILi96EEEEEELi96ENS_10bfloat16_tEfNS_4arch4Sm80ELb0ELb0ELb1ELb1ELb0ELb1ELb1ELb1EEENS1_21CollectiveEpilogueFwdINS6_IJS8_SA_S9_EEENS6_IJNS7_ILi1EEESI_SI_EEESC_SE_Li128ELb1ELb1ELb1ELb0EEENS1_36VarlenDynamicPersistentTileSchedulerILi128ELi48ELi128ELi128ELb1ELb1ELb0ELb0ELb1ELb1EEEEEEEEEvNT_6ParamsE)
        /*0098*/ 	.word	0x00000004


	//----- nvinfo : EIATTR_FRAME_SIZE
	.align		4
.L_36:
        /*009c*/ 	.byte	0x04, 0x11
        /*009e*/ 	.short	(.L_38 - .L_37)
	.align		4
.L_37:
        /*00a0*/ 	.word	index@(_ZN7cutlass13device_kernelIN5flash19enable_sm80_to_sm89INS1_16FlashAttnFwdSm80INS1_25CollectiveMainloopFwdSm80ILi4ELi1ELb0EN4cute5tupleIJNS5_1CILi128EEENS7_ILi48EEENS7_ILi96EEEEEELi96ENS_10bfloat16_tEfNS_4arch4Sm80ELb0ELb0ELb1ELb1ELb0ELb1ELb1ELb1EEENS1_21CollectiveEpilogueFwdINS6_IJS8_SA_S9_EEENS6_IJNS7_ILi1EEESI_SI_EEESC_SE_Li128ELb1ELb1ELb1ELb0EEENS1_36VarlenDynamicPersistentTileSchedulerILi128ELi48ELi128ELi128ELb1ELb1ELb0ELb0ELb1ELb1EEEEEEEEEvNT_6ParamsE)
        /*00a4*/ 	.word	0x00000000


	//----- nvinfo : EIATTR_REGCOUNT
	.align		4
.L_38:
        /*00a8*/ 	.byte	0x04, 0x2f
        /*00aa*/ 	.short	(.L_40 - .L_39)
	.align		4
.L_39:
        /*00ac*/ 	.word	index@(_ZN7cutlass13device_kernelIN5flash19enable_sm80_to_sm89INS1_16FlashAttnFwdSm80INS1_25CollectiveMainloopFwdSm80ILi4ELi1ELb0EN4cute5tupleIJNS5_1CILi128EEENS7_ILi48EEENS7_ILi96EEEEEELi96ENS_10bfloat16_tEfNS_4arch4Sm80ELb0ELb0ELb1ELb1ELb0ELb0ELb1ELb1EEENS1_21CollectiveEpilogueFwdINS6_IJS8_SA_S9_EEENS6_IJNS7_ILi1EEESI_SI_EEESC_SE_Li128ELb1ELb1ELb1ELb0EEENS1_36VarlenDynamicPersistentTileSchedulerILi128ELi48ELi128ELi128ELb1ELb1ELb0ELb0ELb1ELb1EEEEEEEEEvNT_6ParamsE)
        /*00b0*/ 	.word	0x00000004


	//----- nvinfo : EIATTR_FRAME_SIZE
	.align		4
.L_40:
        /*00b4*/ 	.byte	0x04, 0x11
        /*00b6*/ 	.short	(.L_42 - .L_41)
	.align		4
.L_41:
        /*00b8*/ 	.word	index@(_ZN7cutlass13device_kernelIN5flash19enable_sm80_to_sm89INS1_16FlashAttnFwdSm80INS1_25CollectiveMainloopFwdSm80ILi4ELi1ELb0EN4cute5tupleIJNS5_1CILi128EEENS7_ILi48EEENS7_ILi96EEEEEELi96ENS_10bfloat16_tEfNS_4arch4Sm80ELb0ELb0ELb1ELb1ELb0ELb0ELb1ELb1EEENS1_21CollectiveEpilogueFwdINS6_IJS8_SA_S9_EEENS6_IJNS7_ILi1EEESI_SI_EEESC_SE_Li128ELb1ELb1ELb1ELb0EEENS1_36VarlenDynamicPersistentTileSchedulerILi128ELi48ELi128ELi128ELb1ELb1ELb0ELb0ELb1ELb1EEEEEEEEEvNT_6ParamsE)
        /*00bc*/ 	.word	0x00000000


	//----- nvinfo : EIATTR_REGCOUNT
	.align		4
.L_42:
        /*00c0*/ 	.byte	0x04, 0x2f
        /*00c2*/ 	.short	(.L_44 - .L_43)
	.align		4
.L_43:
        /*00c4*/ 	.word	index@(_ZN7cutlass13device_kernelIN5flash19enable_sm80_to_sm89INS1_16FlashAttnFwdSm80INS1_25CollectiveMainloopFwdSm80ILi4ELi1ELb0EN4cute5tupleIJNS5_1CILi128EEENS7_ILi64EEENS7_ILi96EEEEEELi96ENS_10bfloat16_tEfNS_4arch4Sm80ELb0ELb0ELb1ELb0ELb0ELb0ELb1ELb1EEENS1_21CollectiveEpilogueFwdINS6_IJS8_SA_S9_EEENS6_IJNS7_ILi1EEESI_SI_EEESC_SE_Li128ELb0ELb1ELb1ELb0EEENS1_19SingleTileSchedulerILb0ELb1ELb1ELi128EEEEEEEEEvNT_6ParamsE)
        /*00c8*/ 	.word	0x00000004


	//----- nvinfo : EIATTR_FRAME_SIZE
	.align		4
.L_44:
        /*00cc*/ 	.byte	0x04, 0x11
        /*00ce*/ 	.short	(.L_46 - .L_45)
	.align		4
.L_45:
        /*00d0*/ 	.word	index@(_ZN7cutlass13device_kernelIN5flash19enable_sm80_to_sm89INS1_16FlashAttnFwdSm80INS1_25CollectiveMainloopFwdSm80ILi4ELi1ELb0EN4cute5tupleIJNS5_1CILi128EEENS7_ILi64EEENS7_ILi96EEEEEELi96ENS_10bfloat16_tEfNS_4arch4Sm80ELb0ELb0ELb1ELb0ELb0ELb0ELb1ELb1EEENS1_21CollectiveEpilogueFwdINS6_IJS8_SA_S9_EEENS6_IJNS7_ILi1EEESI_SI_EEESC_SE_Li128ELb0ELb1ELb1ELb0EEENS1_19SingleTileSchedulerILb0ELb1ELb1ELi128EEEEEEEEEvNT_6ParamsE)
        /*00d4*/ 	.word	0x00000000


	//----- nvinfo : EIATTR_MIN_STACK_SIZE
	.align		4
.L_46:
        /*00d8*/ 	.byte	0x04, 0x12
        /*00da*/ 	.short	(.L_48 - .L_47)
	.align		4
.L_47:
        /*00dc*/ 	.word	index@(_ZN7cutlass13device_kernelIN5flash19enable_sm80_to_sm89INS1_16FlashAttnFwdSm80INS1_25CollectiveMainloopFwdSm80ILi4ELi1ELb0EN4cute5tupleIJNS5_1CILi128EEENS7_ILi64EEENS7_ILi96EEEEEELi96ENS_10bfloat16_tEfNS_4arch4Sm80ELb0ELb0ELb1ELb0ELb0ELb0ELb1ELb1EEENS1_21CollectiveEpilogueFwdINS6_IJS8_SA_S9_EEENS6_IJNS7_ILi1EEESI_SI_EEESC_SE_Li128ELb0ELb1ELb1ELb0EEENS1_19SingleTileSchedulerILb0ELb1ELb1ELi128EEEEEEEEEvNT_6ParamsE)
        /*00e0*/ 	.word	0x00000000


	//----- nvinfo : EIATTR_MIN_STACK_SIZE
	.align		4
.L_48:
        /*00e4*/ 	.byte	0x04, 0x12
        /*00e6*/ 	.short	(.L_50 - .L_49)
	.align		4
.L_49:
        /*00e8*/ 	.word	index@(_ZN7cutlass13device_kernelIN5flash19enable_sm80_to_sm89INS1_16FlashAttnFwdSm80INS1_25CollectiveMainloopFwdSm80ILi4ELi1ELb0EN4cute5tupleIJNS5_1CILi128EEENS7_ILi48EEENS7_ILi96EEEEEELi96ENS_10bfloat16_tEfNS_4arch4Sm80ELb0ELb0ELb1ELb1ELb0ELb0ELb1ELb1EEENS1_21CollectiveEpilogueFwdINS6_IJS8_SA_S9_EEENS6_IJNS7_ILi1EEESI_SI_EEESC_SE_Li128ELb1ELb1ELb1ELb0EEENS1_36VarlenDynamicPersistentTileSchedulerILi128ELi48ELi128ELi128ELb1ELb1ELb0ELb0ELb1ELb1EEEEEEEEEvNT_6ParamsE)
        /*00ec*/ 	.word	0x00000000


	//----- nvinfo : EIATTR_MIN_STACK_SIZE
	.align		4
.L_50:
        /*00f0*/ 	.byte	0x04, 0x12
        /*00f2*/ 	.short	(.L_52 - .L_51)
	.align		4
.L_51:
        /*00f4*/ 	.word	index@(_ZN7cutlass13device_kernelIN5flash19enable_sm80_to_sm89INS1_16FlashAttnFwdSm80INS1_25CollectiveMainloopFwdSm80ILi4ELi1ELb0EN4cute5tupleIJNS5_1CILi128EEENS7_ILi48EEENS7_ILi96EEEEEELi96ENS_10bfloat16_tEfNS_4arch4Sm80ELb0ELb0ELb1ELb1ELb0ELb1ELb1ELb1EEENS1_21CollectiveEpilogueFwdINS6_IJS8_SA_S9_EEENS6_IJNS7_ILi1EEESI_SI_EEESC_SE_Li128ELb1ELb1ELb1ELb0EEENS1_36VarlenDynamicPersistentTileSchedulerILi128ELi48ELi128ELi128ELb1ELb1ELb0ELb0ELb1ELb1EEEEEEEEEvNT_6ParamsE)
        /*00f8*/ 	.word	0x00000000


	//----- nvinfo : EIATTR_MIN_STACK_SIZE
	.align		4
.L_52:
        /*00fc*/ 	.byte	0x04, 0x12
        /*00fe*/ 	.short	(.L_54 - .L_53)
	.align		4
.L_53:
        /*0100*/ 	.word	index@(_ZN7cutlass13device_kernelIN5flash19enable_sm80_to_sm89INS1_16FlashAttnFwdSm80INS1_25CollectiveMainloopFwdSm80ILi4ELi1ELb0EN4cute5tupleIJNS5_1CILi128EEENS7_ILi48EEENS7_ILi96EEEEEELi96ENS_10bfloat16_tEfNS_4arch4Sm80ELb0ELb1ELb1ELb0ELb0ELb0ELb1ELb1EEENS1_21CollectiveEpilogueFwdINS6_IJS8_SA_S9_EEENS6_IJNS7_ILi1EEESI_SI_EEESC_SE_Li128ELb0ELb1ELb1ELb0EEENS1_19SingleTileSchedulerILb0ELb1ELb1ELi128EEEEEEEEEvNT_6ParamsE)
        /*0104*/ 	.word	0x00000000


	//----- nvinfo : EIATTR_MIN_STACK_SIZE
	.align		4
.L_54:
        /*0108*/ 	.byte	0x04, 0x12
        /*010a*/ 	.short	(.L_56 - .L_55)
	.align		4
.L_55:
        /*010c*/ 	.word	index@(_ZN7cutlass13device_kernelIN5flash19enable_sm80_to_sm89INS1_16FlashAttnFwdSm80INS1_25CollectiveMainloopFwdSm80ILi4ELi1ELb0EN4cute5tupleIJNS5_1CILi128EEENS7_ILi48EEENS7_ILi96EEEEEELi96ENS_10bfloat16_tEfNS_4arch4Sm80ELb0ELb1ELb1ELb1ELb0ELb0ELb1ELb1EEENS1_21CollectiveEpilogueFwdINS6_IJS8_SA_S9_EEENS6_IJNS7_ILi1EEESI_SI_EEESC_SE_Li128ELb1ELb1ELb1ELb0EEENS1_36VarlenDynamicPersistentTileSchedulerILi128ELi48ELi128ELi128ELb1ELb1ELb0ELb1ELb0ELb1EEEEEEEEEvNT_6ParamsE)
        /*0110*/ 	.word	0x00000000


	//----- nvinfo : EIATTR_MIN_STACK_SIZE
	.align		4
.L_56:
        /*0114*/ 	.byte	0x04, 0x12
        /*0116*/ 	.short	(.L_58 - .L_57)
	.align		4
.L_57:
        /*0118*/ 	.word	index@(_ZN7cutlass13device_kernelIN5flash19enable_sm80_to_sm89INS1_16FlashAttnFwdSm80INS1_25CollectiveMainloopFwdSm80ILi4ELi1ELb0EN4cute5tupleIJNS5_1CILi128EEENS7_ILi48EEENS7_ILi96EEEEEELi96ENS_10bfloat16_tEfNS_4arch4Sm80ELb0ELb1ELb1ELb1ELb0ELb1ELb1ELb1EEENS1_21CollectiveEpilogueFwdINS6_IJS8_SA_S9_EEENS6_IJNS7_ILi1EEESI_SI_EEESC_SE_Li128ELb1ELb1ELb1ELb0EEENS1_36VarlenDynamicPersistentTileSchedulerILi128ELi48ELi128ELi128ELb1ELb1ELb0ELb1ELb0ELb1EEEEEEEEEvNT_6ParamsE)
        /*011c*/ 	.word	0x00000000


	//----- nvinfo : EIATTR_MIN_STACK_SIZE
	.align		4
.L_58:
        /*0120*/ 	.byte	0x04, 0x12
        /*0122*/ 	.short	(.L_60 - .L_59)
	.align		4
.L_59:
        /*0124*/ 	.word	index@(_ZN7cutlass13device_kernelIN5flash19enable_sm80_to_sm89INS1_16FlashAttnFwdSm80INS1_25CollectiveMainloopFwdSm80ILi4ELi1ELb0EN4cute5tupleIJNS5_1CILi128EEENS7_ILi64EEENS7_ILi96EEEEEELi96ENS_10bfloat16_tEfNS_4arch4Sm80ELb1ELb0ELb1ELb0ELb0ELb0ELb1ELb1EEENS1_21CollectiveEpilogueFwdINS6_IJS8_SA_S9_EEENS6_IJNS7_ILi1EEESI_SI_EEESC_SE_Li128ELb0ELb1ELb1ELb0EEENS1_30DynamicPersistentTileSchedulerILi128ELi128ELb1ELb1ELb0EEEEEEEEEvNT_6ParamsE)
        /*0128*/ 	.word	0x00000000


	//----- nvinfo : EIATTR_MIN_STACK_SIZE
	.align		4
.L_60:
        /*012c*/ 	.byte	0x04, 0x12
        /*012e*/ 	.short	(.L_62 - .L_61)
	.align		4
.L_61:
        /*0130*/ 	.word	index@(_ZN7cutlass13device_kernelIN5flash19enable_sm80_to_sm89INS1_16FlashAttnFwdSm80INS1_25CollectiveMainloopFwdSm80ILi4ELi1ELb0EN4cute5tupleIJNS5_1CILi128EEENS7_ILi48EEENS7_ILi96EEEEEELi96ENS_10bfloat16_tEfNS_4arch4Sm80ELb1ELb0ELb1ELb1ELb0ELb0ELb1ELb1EEENS1_21CollectiveEpilogueFwdINS6_IJS8_SA_S9_EEENS6_IJNS7_ILi1EEESI_SI_EEESC_SE_Li128ELb1ELb1ELb1ELb0EEENS1_36VarlenDynamicPersistentTileSchedulerILi128ELi48ELi128ELi128ELb1ELb1ELb0ELb1ELb1ELb1EEEEEEEEEvNT_6ParamsE)
        /*0134*/ 	.word	0x00000000


	//----- nvinfo : EIATTR_MIN_STACK_SIZE
	.align		4
.L_62:
        /*0138*/ 	.byte	0x04, 0x12
        /*013a*/ 	.short	(.L_64 - .L_63)
	.align		4
.L_63:
        /*013c*/ 	.word	index@(_ZN7cutlass13device_kernelIN5flash19enable_sm80_to_sm89INS1_16FlashAttnFwdSm80INS1_25CollectiveMainloopFwdSm80ILi4ELi1ELb0EN4cute5tupleIJNS5_1CILi128EEENS7_ILi48EEENS7_ILi96EEEEEELi96ENS_10bfloat16_tEfNS_4arch4Sm80ELb1ELb0ELb1ELb1ELb0ELb1ELb1ELb1EEENS1_21CollectiveEpilogueFwdINS6_IJS8_SA_S9_EEENS6_IJNS7_ILi1EEESI_SI_EEESC_SE_Li128ELb1ELb1ELb1ELb0EEENS1_36VarlenDynamicPersistentTileSchedulerILi128ELi48ELi128ELi128ELb1ELb1ELb0ELb1ELb1ELb1EEEEEEEEEvNT_6ParamsE)
        /*0140*/ 	.word	0x00000000
.L_64:


//--------------------- .nv.compat                --------------------------
	.section	.nv.compat,"",@"SHT_CUDA_COMPAT_INFO"
	.align	4
        /*0000*/ 	.byte	0x02, 0x09, 0x01, 0x00, 0x02, 0x02, 0x01, 0x00, 0x02, 0x05, 0x05, 0x00, 0x03, 0x07, 0x01, 0x01
        /*0010*/ 	.byte	0x02, 0x03, 0x00, 0x00, 0x02, 0x06, 0x01, 0x00, 0x04, 0x0b, 0x08, 0x00, 0x00, 0x00, 0x00, 0x00
        /*0020*/ 	.byte	0x00, 0x00, 0x00, 0x00


//--------------------- .nv.info._ZN7cutlass13device_kernelIN5flash19enable_sm80_to_sm89INS1_16FlashAttnFwdSm80INS1_25CollectiveMainloopFwdSm80ILi4ELi1ELb0EN4cute5tupleIJNS5_1CILi128EEENS7_ILi64EEENS7_ILi96EEEEEELi96ENS_10bfloat16_tEfNS_4arch4Sm80ELb0ELb0ELb1ELb0ELb0ELb0ELb1ELb1EEENS1_21CollectiveEpilogueFwdINS6_IJS8_SA_S9_EEENS6_IJNS7_ILi1EEESI_SI_EEESC_SE_Li128ELb0ELb1ELb1ELb0EEENS1_19SingleTileSchedulerILb0ELb1ELb1ELi128EEEEEEEEEvNT_6ParamsE --------------------------
	.section	.nv.info._ZN7cutlass13device_kernelIN5flash19enable_sm80_to_sm89INS1_16FlashAttnFwdSm80INS1_25CollectiveMainloopFwdSm80ILi4ELi1ELb0EN4cute5tupleIJNS5_1CILi128EEENS7_ILi64EEENS7_ILi96EEEEEELi96ENS_10bfloat16_tEfNS_4arch4Sm80ELb0ELb0ELb1ELb0ELb0ELb0ELb1ELb1EEENS1_21CollectiveEpilogueFwdINS6_IJS8_SA_S9_EEENS6_IJNS7_ILi1EEESI_SI_EEESC_SE_Li128ELb0ELb1ELb1ELb0EEENS1_19SingleTileSchedulerILb0ELb1ELb1ELi128EEEEEEEEEvNT_6ParamsE,"",@"SHT_CUDA_INFO"
	.sectionflags	@""
	.align	4


	//----- nvinfo : EIATTR_CUDA_API_VERSION
	.align		4
        /*0000*/ 	.byte	0x04, 0x37
        /*0002*/ 	.short	(.L_66 - .L_65)
.L_65:
        /*0004*/ 	.word	0x00000082


	//----- nvinfo : EIATTR_KPARAM_INFO
	.align		4
.L_66:
        /*0008*/ 	.byte	0x04, 0x17
        /*000a*/ 	.short	(.L_68 - .L_67)
.L_67:
        /*000c*/ 	.word	0x00000000
        /*0010*/ 	.short	0x0000
        /*0012*/ 	.short	0x0000
        /*0014*/ 	.byte	0x00, 0xf0, 0x61, 0x10


	//----- nvinfo : EIATTR_SPARSE_MMA_MASK
	.align		4
.L_68:
        /*0018*/ 	.byte	0x03, 0x50
        /*001a*/ 	.short	0x0000


	//----- nvinfo : EIATTR_MAXREG_COUNT
	.align		4
        /*001c*/ 	.byte	0x03, 0x1b
        /*001e*/ 	.short	0x00ff


	//----- nvinfo : EIATTR_MERCURY_ISA_VERSION
	.align		4
        /*0020*/ 	.byte	0x03, 0x5f
        /*0022*/ 	.short	0x0101


	//----- nvinfo : EIATTR_VRC_CTA_INIT_COUNT
	.align		4
        /*0024*/ 	.byte	0x02, 0x4a
	.zero		1
	.zero		1


	//----- nvinfo : EIATTR_EXIT_INSTR_OFFSETS
	.align		4
        /*0028*/ 	.byte	0x04, 0x1c
        /*002a*/ 	.short	(.L_70 - .L_69)


	//   ....[0]....
.L_69:
        /*002c*/ 	.word	0x00000010


	//----- nvinfo : EIATTR_MAX_THREADS
	.align		4
.L_70:
        /*0030*/ 	.byte	0x04, 0x05
        /*0032*/ 	.short	(.L_72 - .L_71)
.L_71:
        /*0034*/ 	.word	0x00000080
        /*0038*/ 	.word	0x00000001
        /*003c*/ 	.word	0x00000001


	//----- nvinfo : EIATTR_CBANK_PARAM_SIZE
	.align		4
.L_72:
        /*0040*/ 	.byte	0x03, 0x19
        /*0042*/ 	.short	0x0418


	//----- nvinfo : EIATTR_PARAM_CBANK
	.align		4
        /*0044*/ 	.byte	0x04, 0x0a
        /*0046*/ 	.short	(.L_74 - .L_73)
	.align		4
.L_73:
        /*0048*/ 	.word	index@(.nv.constant0._ZN7cutlass13device_kernelIN5flash19enable_sm80_to_sm89INS1_16FlashAttnFwdSm80INS1_25CollectiveMainloopFwdSm80ILi4ELi1ELb0EN4cute5tupleIJNS5_1CILi128EEENS7_ILi64EEENS7_ILi96EEEEEELi96ENS_10bfloat16_tEfNS_4arch4Sm80ELb0ELb0ELb1ELb0ELb0ELb0ELb1ELb1EEENS1_21CollectiveEpilogueFwdINS6_IJS8_SA_S9_EEENS6_IJNS7_ILi1EEESI_SI_EEESC_SE_Li128ELb0ELb1ELb1ELb0EEENS1_19SingleTileSchedulerILb0ELb1ELb1ELi128EEEEEEEEEvNT_6ParamsE)
        /*004c*/ 	.short	0x0380
        /*004e*/ 	.short	0x0418


	//----- nvinfo : EIATTR_SW_WAR
	.align		4
.L_74:
        /*0050*/ 	.byte	0x04, 0x36
        /*0052*/ 	.short	(.L_76 - .L_75)
.L_75:
        /*0054*/ 	.word	0x00000008
.L_76:


//--------------------- .nv.info._ZN7cutlass13device_kernelIN5flash19enable_sm80_to_sm89INS1_16FlashAttnFwdSm80INS1_25CollectiveMainloopFwdSm80ILi4ELi1ELb0EN4cute5tupleIJNS5_1CILi128EEENS7_ILi48EEENS7_ILi96EEEEEELi96ENS_10bfloat16_tEfNS_4arch4Sm80ELb0ELb0ELb1ELb1ELb0ELb0ELb1ELb1EEENS1_21CollectiveEpilogueFwdINS6_IJS8_SA_S9_EEENS6_IJNS7_ILi1EEESI_SI_EEESC_SE_Li128ELb1ELb1ELb1ELb0EEENS1_36VarlenDynamicPersistentTileSchedulerILi128ELi48ELi128ELi128ELb1ELb1ELb0ELb0ELb1ELb1EEEEEEEEEvNT_6ParamsE --------------------------
	.section	.nv.info._ZN7cutlass13device_kernelIN5flash19enable_sm80_to_sm89INS1_16FlashAttnFwdSm80INS1_25CollectiveMainloopFwdSm80ILi4ELi1ELb0EN4cute5tupleIJNS5_1CILi128EEENS7_ILi48EEENS7_ILi96EEEEEELi96ENS_10bfloat16_tEfNS_4arch4Sm80ELb0ELb0ELb1ELb1ELb0ELb0ELb1ELb1EEENS1_21CollectiveEpilogueFwdINS6_IJS8_SA_S9_EEENS6_IJNS7_ILi1EEESI_SI_EEESC_SE_Li128ELb1ELb1ELb1ELb0EEENS1_36VarlenDynamicPersistentTileSchedulerILi128ELi48ELi128ELi128ELb1ELb1ELb0ELb0ELb1ELb1EEEEEEEEEvNT_6ParamsE,"",@"SHT_CUDA_INFO"
	.sectionflags	@""
	.align	4


	//----- nvinfo : EIATTR_CUDA_API_VERSION
	.align		4
        /*0000*/ 	.byte	0x04, 0x37
        /*0002*/ 	.short	(.L_78 - .L_77)
.L_77:
        /*0004*/ 	.word	0x00000082


	//----- nvinfo : EIATTR_KPARAM_INFO
	.align		4
.L_78:
        /*0008*/ 	.byte	0x04, 0x17
        /*000a*/ 	.short	(.L_80 - .L_79)
.L_79:
        /*000c*/ 	.word	0x00000000
        /*0010*/ 	.short	0x0000
        /*0012*/ 	.short	0x0000
        /*0014*/ 	.byte	0x00, 0xf0, 0xe1, 0x10


	//----- nvinfo : EIATTR_SPARSE_MMA_MASK
	.align		4
.L_80:
        /*0018*/ 	.byte	0x03, 0x50
        /*001a*/ 	.short	0x0000


	//----- nvinfo : EIATTR_MAXREG_COUNT
	.align		4
        /*001c*/ 	.byte	0x03, 0x1b
        /*001e*/ 	.short	0x00ff


	//----- nvinfo : EIATTR_MERCURY_ISA_VERSION
	.align		4
        /*0020*/ 	.byte	0x03, 0x5f
        /*0022*/ 	.short	0x0101


	//----- nvinfo : EIATTR_VRC_CTA_INIT_COUNT
	.align		4
        /*0024*/ 	.byte	0x02, 0x4a
	.zero		1
	.zero		1


	//----- nvinfo : EIATTR_EXIT_INSTR_OFFSETS
	.align		4
        /*0028*/ 	.byte	0x04, 0x1c
        /*002a*/ 	.short	(.L_82 - .L_81)


	//   ....[0]....
.L_81:
        /*002c*/ 	.word	0x00000010


	//----- nvinfo : EIATTR_MAX_THREADS
	.align		4
.L_82:
        /*0030*/ 	.byte	0x04, 0x05
        /*0032*/ 	.short	(.L_84 - .L_83)
.L_83:
        /*0034*/ 	.word	0x00000080
        /*0038*/ 	.word	0x00000001
        /*003c*/ 	.word	0x00000001


	//----- nvinfo : EIATTR_CBANK_PARAM_SIZE
	.align		4
.L_84:
        /*0040*/ 	.byte	0x03, 0x19
        /*0042*/ 	.short	0x0438


	//----- nvinfo : EIATTR_PARAM_CBANK
	.align		4
        /*0044*/ 	.byte	0x04, 0x0a
        /*0046*/ 	.short	(.L_86 - .L_85)
	.align		4
.L_85:
        /*0048*/ 	.word	index@(.nv.constant0._ZN7cutlass13device_kernelIN5flash19enable_sm80_to_sm89INS1_16FlashAttnFwdSm80INS1_25CollectiveMainloopFwdSm80ILi4ELi1ELb0EN4cute5tupleIJNS5_1CILi128EEENS7_ILi48EEENS7_ILi96EEEEEELi96ENS_10bfloat16_tEfNS_4arch4Sm80ELb0ELb0ELb1ELb1ELb0ELb0ELb1ELb1EEENS1_21CollectiveEpilogueFwdINS6_IJS8_SA_S9_EEENS6_IJNS7_ILi1EEESI_SI_EEESC_SE_Li128ELb1ELb1ELb1ELb0EEENS1_36VarlenDynamicPersistentTileSchedulerILi128ELi48ELi128ELi128ELb1ELb1ELb0ELb0ELb1ELb1EEEEEEEEEvNT_6ParamsE)
        /*004c*/ 	.short	0x0380
        /*004e*/ 	.short	0x0438


	//----- nvinfo : EIATTR_SW_WAR
	.align		4
.L_86:
        /*0050*/ 	.byte	0x04, 0x36
        /*0052*/ 	.short	(.L_88 - .L_87)
.L_87:
        /*0054*/ 	.word	0x00000008
.L_88:


//--------------------- .nv.info._ZN7cutlass13device_kernelIN5flash19enable_sm80_to_sm89INS1_16FlashAttnFwdSm80INS1_25CollectiveMainloopFwdSm80ILi4ELi1ELb0EN4cute5tupleIJNS5_1CILi128EEENS7_ILi48EEENS7_ILi96EEEEEELi96ENS_10bfloat16_tEfNS_4arch4Sm80ELb0ELb0ELb1ELb1ELb0ELb1ELb1ELb1EEENS1_21CollectiveEpilogueFwdINS6_IJS8_SA_S9_EEENS6_IJNS7_ILi1EEESI_SI_EEESC_SE_Li128ELb1ELb1ELb1ELb0EEENS1_36VarlenDynamicPersistentTileSchedulerILi128ELi48ELi128ELi128ELb1ELb1ELb0ELb0ELb1ELb1EEEEEEEEEvNT_6ParamsE --------------------------
	.section	.nv.info._ZN7cutlass13device_kernelIN5flash19enable_sm80_to_sm89INS1_16FlashAttnFwdSm80INS1_25CollectiveMainloopFwdSm80ILi4ELi1ELb0EN4cute5tupleIJNS5_1CILi128EEENS7_ILi48EEENS7_ILi96EEEEEELi96ENS_10bfloat16_tEfNS_4arch4Sm80ELb0ELb0ELb1ELb1ELb0ELb1ELb1ELb1EEENS1_21CollectiveEpilogueFwdINS6_IJS8_SA_S9_EEENS6_IJNS7_ILi1EEESI_SI_EEESC_SE_Li128ELb1ELb1ELb1ELb0EEENS1_36VarlenDynamicPersistentTileSchedulerILi128ELi48ELi128ELi128ELb1ELb1ELb0ELb0ELb1ELb1EEEEEEEEEvNT_6ParamsE,"",@"SHT_CUDA_INFO"
	.sectionflags	@""
	.align	4


	//----- nvinfo : EIATTR_CUDA_API_VERSION
	.align		4
        /*0000*/ 	.byte	0x04, 0x37
        /*0002*/ 	.short	(.L_90 - .L_89)
.L_89:
        /*0004*/ 	.word	0x00000082


	//----- nvinfo : EIATTR_KPARAM_INFO
	.align		4
.L_90:
        /*0008*/ 	.byte	0x04, 0x17
        /*000a*/ 	.short	(.L_92 - .L_91)
.L_91:
        /*000c*/ 	.word	0x00000000
        /*0010*/ 	.short	0x0000
        /*0012*/ 	.short	0x0000
        /*0014*/ 	.byte	0x00, 0xf0, 0xe1, 0x10


	//----- nvinfo : EIATTR_SPARSE_MMA_MASK
	.align		4
.L_92:
        /*0018*/ 	.byte	0x03, 0x50
        /*001a*/ 	.short	0x0000


	//----- nvinfo : EIATTR_MAXREG_COUNT
	.align		4
        /*001c*/ 	.byte	0x03, 0x1b
        /*001e*/ 	.short	0x00ff


	//----- nvinfo : EIATTR_MERCURY_ISA_VERSION
	.align		4
        /*0020*/ 	.byte	0x03, 0x5f
        /*0022*/ 	.short	0x0101


	//----- nvinfo : EIATTR_VRC_CTA_INIT_COUNT
	.align		4
        /*0024*/ 	.byte	0x02, 0x4a
	.zero		1
	.zero		1


	//----- nvinfo : EIATTR_EXIT_INSTR_OFFSETS
	.align		4
        /*0028*/ 	.byte	0x04, 0x1c
        /*002a*/ 	.short	(.L_94 - .L_93)


	//   ....[0]....
.L_93:
        /*002c*/ 	.word	0x00000010


	//----- nvinfo : EIATTR_MAX_THREADS
	.align		4
.L_94:
        /*0030*/ 	.byte	0x04, 0x05
        /*0032*/ 	.short	(.L_96 - .L_95)
.L_95:
        /*0034*/ 	.word	0x00000080
        /*0038*/ 	.word	0x00000001
        /*003c*/ 	.word	0x00000001


	//----- nvinfo : EIATTR_CBANK_PARAM_SIZE
	.align		4
.L_96:
        /*0040*/ 	.byte	0x03, 0x19
        /*0042*/ 	.short	0x0438


	//----- nvinfo : EIATTR_PARAM_CBANK
	.align		4
        /*0044*/ 	.byte	0x04, 0x0a
        /*0046*/ 	.short	(.L_98 - .L_97)
	.align		4
.L_97:
        /*0048*/ 	.word	index@(.nv.constant0._ZN7cutlass13device_kernelIN5flash19enable_sm80_to_sm89INS1_16FlashAttnFwdSm80INS1_25CollectiveMainloopFwdSm80ILi4ELi1ELb0EN4cute5tupleIJNS5_1CILi128EEENS7_ILi48EEENS7_ILi96EEEEEELi96ENS_10bfloat16_tEfNS_4arch4Sm80ELb0ELb0ELb1ELb1ELb0ELb1ELb1ELb1EEENS1_21CollectiveEpilogueFwdINS6_IJS8_SA_S9_EEENS6_IJNS7_ILi1EEESI_SI_EEESC_SE_Li128ELb1ELb1ELb1ELb0EEENS1_36VarlenDynamicPersistentTileSchedulerILi128ELi48ELi128ELi128ELb1ELb1ELb0ELb0ELb1ELb1EEEEEEEEEvNT_6ParamsE)
        /*004c*/ 	.short	0x0380
        /*004e*/ 	.short	0x0438


	//----- nvinfo : EIATTR_SW_WAR
	.align		4
.L_98:
        /*0050*/ 	.byte	0x04, 0x36
        /*0052*/ 	.short	(.L_100 - .L_99)
.L_99:
        /*0054*/ 	.word	0x00000008
.L_100:


//--------------------- .nv.info._ZN7cutlass13device_kernelIN5flash19enable_sm80_to_sm89INS1_16FlashAttnFwdSm80INS1_25CollectiveMainloopFwdSm80ILi4ELi1ELb0EN4cute5tupleIJNS5_1CILi128EEENS7_ILi48EEENS7_ILi96EEEEEELi96ENS_10bfloat16_tEfNS_4arch4Sm80ELb0ELb1ELb1ELb0ELb0ELb0ELb1ELb1EEENS1_21CollectiveEpilogueFwdINS6_IJS8_SA_S9_EEENS6_IJNS7_ILi1EEESI_SI_EEESC_SE_Li128ELb0ELb1ELb1ELb0EEENS1_19SingleTileSchedulerILb0ELb1ELb1ELi128EEEEEEEEEvNT_6ParamsE --------------------------
	.section	.nv.info._ZN7cutlass13device_kernelIN5flash19enable_sm80_to_sm89INS1_16FlashAttnFwdSm80INS1_25CollectiveMainloopFwdSm80ILi4ELi1ELb0EN4cute5tupleIJNS5_1CILi128EEENS7_ILi48EEENS7_ILi96EEEEEELi96ENS_10bfloat16_tEfNS_4arch4Sm80ELb0ELb1ELb1ELb0ELb0ELb0ELb1ELb1EEENS1_21CollectiveEpilogueFwdINS6_IJS8_SA_S9_EEENS6_IJNS7_ILi1EEESI_SI_EEESC_SE_Li128ELb0ELb1ELb1ELb0EEENS1_19SingleTileSchedulerILb0ELb1ELb1ELi128EEEEEEEEEvNT_6ParamsE,"",@"SHT_CUDA_INFO"
	.sectionflags	@""
	.align	4


	//----- nvinfo : EIATTR_CUDA_API_VERSION
	.align		4
        /*0000*/ 	.byte	0x04, 0x37
        /*0002*/ 	.short	(.L_102 - .L_101)
.L_101:
        /*0004*/ 	.word	0x00000082


	//----- nvinfo : EIATTR_KPARAM_INFO
	.align		4
.L_102:
        /*0008*/ 	.byte	0x04, 0x17
        /*000a*/ 	.short	(.L_104 - .L_103)
.L_103:
        /*000c*/ 	.word	0x00000000
        /*0010*/ 	.short	0x0000
        /*0012*/ 	.short	0x0000
        /*0014*/ 	.byte	0x00, 0xf0, 0x61, 0x10


	//----- nvinfo : EIATTR_SPARSE_MMA_MASK
	.align		4
.L_104:
        /*0018*/ 	.byte	0x03, 0x50
        /*001a*/ 	.short	0x0000


	//----- nvinfo : EIATTR_MAXREG_COUNT
	.align		4
        /*001c*/ 	.byte	0x03, 0x1b
        /*001e*/ 	.short	0x00ff


	//----- nvinfo : EIATTR_MERCURY_ISA_VERSION
	.align		4
        /*0020*/ 	.byte	0x03, 0x5f
        /*0022*/ 	.short	0x0101


	//----- nvinfo : EIATTR_VRC_CTA_INIT_COUNT
	.align		4
        /*0024*/ 	.byte	0x02, 0x4a
	.zero		1
	.zero		1


	//----- nvinfo : EIATTR_EXIT_INSTR_OFFSETS
	.align		4
        /*0028*/ 	.byte	0x04, 0x1c
        /*002a*/ 	.short	(.L_106 - .L_105)


	//   ....[0]....
.L_105:
        /*002c*/ 	.word	0x00000010


	//----- nvinfo : EIATTR_MAX_THREADS
	.align		4
.L_106:
        /*0030*/ 	.byte	0x04, 0x05
        /*0032*/ 	.short	(.L_108 - .L_107)
.L_107:
        /*0034*/ 	.word	0x00000080
        /*0038*/ 	.word	0x00000001
        /*003c*/ 	.word	0x00000001


	//----- nvinfo : EIATTR_CBANK_PARAM_SIZE
	.align		4
.L_108:
        /*0040*/ 	.byte	0x03, 0x19
        /*0042*/ 	.short	0x0418


	//----- nvinfo : EIATTR_PARAM_CBANK
	.align		4
        /*0044*/ 	.byte	0x04, 0x0a
        /*0046*/ 	.short	(.L_110 - .L_109)
	.align		4
.L_109:
        /*0048*/ 	.word	index@(.nv.constant0._ZN7cutlass13device_kernelIN5flash19enable_sm80_to_sm89INS1_16FlashAttnFwdSm80INS1_25CollectiveMainloopFwdSm80ILi4ELi1ELb0EN4cute5tupleIJNS5_1CILi128EEENS7_ILi48EEENS7_ILi96EEEEEELi96ENS_10bfloat16_tEfNS_4arch4Sm80ELb0ELb1ELb1ELb0ELb0ELb0ELb1ELb1EEENS1_21CollectiveEpilogueFwdINS6_IJS8_SA_S9_EEENS6_IJNS7_ILi1EEESI_SI_EEESC_SE_Li128ELb0ELb1ELb1ELb0EEENS1_19SingleTileSchedulerILb0ELb1ELb1ELi128EEEEEEEEEvNT_6ParamsE)
        /*004c*/ 	.short	0x0380
        /*004e*/ 	.short	0x0418


	//----- nvinfo : EIATTR_SW_WAR
	.align		4
.L_110:
        /*0050*/ 	.byte	0x04, 0x36
        /*0052*/ 	.short	(.L_112 - .L_111)
.L_111:
        /*0054*/ 	.word	0x00000008
.L_112:


//--------------------- .nv.info._ZN7cutlass13device_kernelIN5flash19enable_sm80_to_sm89INS1_16FlashAttnFwdSm80INS1_25CollectiveMainloopFwdSm80ILi4ELi1ELb0EN4cute5tupleIJNS5_1CILi128EEENS7_ILi48EEENS7_ILi96EEEEEELi96ENS_10bfloat16_tEfNS_4arch4Sm80ELb0ELb1ELb1ELb1ELb0ELb0ELb1ELb1EEENS1_21CollectiveEpilogueFwdINS6_IJS8_SA_S9_EEENS6_IJNS7_ILi1EEESI_SI_EEESC_SE_Li128ELb1ELb1ELb1ELb0EEENS1_36VarlenDynamicPersistentTileSchedulerILi128ELi48ELi128ELi128ELb1ELb1ELb0ELb1ELb0ELb1EEEEEEEEEvNT_6ParamsE --------------------------
	.section	.nv.info._ZN7cutlass13device_kernelIN5flash19enable_sm80_to_sm89INS1_16FlashAttnFwdSm80INS1_25CollectiveMainloopFwdSm80ILi4ELi1ELb0EN4cute5tupleIJNS5_1CILi128EEENS7_ILi48EEENS7_ILi96EEEEEELi96ENS_10bfloat16_tEfNS_4arch4Sm80ELb0ELb1ELb1ELb1ELb0ELb0ELb1ELb1EEENS1_21CollectiveEpilogueFwdINS6_IJS8_SA_S9_EEENS6_IJNS7_ILi1EEESI_SI_EEESC_SE_Li128ELb1ELb1ELb1ELb0EEENS1_36VarlenDynamicPersistentTileSchedulerILi128ELi48ELi128ELi128ELb1ELb1ELb0ELb1ELb0ELb1EEEEEEEEEvNT_6ParamsE,"",@"SHT_CUDA_INFO"
	.sectionflags	@""
	.align	4


	//----- nvinfo : EIATTR_CUDA_API_VERSION
	.align		4
        /*0000*/ 	.byte	0x04, 0x37
        /*0002*/ 	.short	(.L_114 - .L_113)
.L_113:
        /*0004*/ 	.word	0x00000082


	//----- nvinfo : EIATTR_KPARAM_INFO
	.align		4
.L_114:
        /*0008*/ 	.byte	0x04, 0x17
        /*000a*/ 	.short	(.L_116 - .L_115)
.L_115:
        /*000c*/ 	.word	0x00000000
        /*0010*/ 	.short	0x0000
        /*0012*/ 	.short	0x0000
        /*0014*/ 	.byte	0x00, 0xf0, 0xe1, 0x10


	//----- nvinfo : EIATTR_SPARSE_MMA_MASK
	.align		4
.L_116:
        /*0018*/ 	.byte	0x03, 0x50
        /*001a*/ 	.short	0x0000


	//----- nvinfo : EIATTR_MAXREG_COUNT
	.align		4
        /*001c*/ 	.byte	0x03, 0x1b
        /*001e*/ 	.short	0x00ff


	//----- nvinfo : EIATTR_MERCURY_ISA_VERSION
	.align		4
        /*0020*/ 	.byte	0x03, 0x5f
        /*0022*/ 	.short	0x0101


	//----- nvinfo : EIATTR_VRC_CTA_INIT_COUNT
	.align		4
        /*0024*/ 	.byte	0x02, 0x4a
	.zero		1
	.zero		1


	//----- nvinfo : EIATTR_EXIT_INSTR_OFFSETS
	.align		4
        /*0028*/ 	.byte	0x04, 0x1c
        /*002a*/ 	.short	(.L_118 - .L_117)


	//   ....[0]....
.L_117:
        /*002c*/ 	.word	0x00000010


	//----- nvinfo : EIATTR_MAX_THREADS
	.align		4
.L_118:
        /*0030*/ 	.byte	0x04, 0x05
        /*0032*/ 	.short	(.L_120 - .L_119)
.L_119:
        /*0034*/ 	.word	0x00000080
        /*0038*/ 	.word	0x00000001
        /*003c*/ 	.word	0x00000001


	//----- nvinfo : EIATTR_CBANK_PARAM_SIZE
	.align		4
.L_120:
        /*0040*/ 	.byte	0x03, 0x19
        /*0042*/ 	.short	0x0438


	//----- nvinfo : EIATTR_PARAM_CBANK
	.align		4
        /*0044*/ 	.byte	0x04, 0x0a
        /*0046*/ 	.short	(.L_122 - .L_121)
	.align		4
.L_121:
        /*0048*/ 	.word	index@(.nv.constant0._ZN7cutlass13device_kernelIN5flash19enable_sm80_to_sm89INS1_16FlashAttnFwdSm80INS1_25CollectiveMainloopFwdSm80ILi4ELi1ELb0EN4cute5tupleIJNS5_1CILi128EEENS7_ILi48EEENS7_ILi96EEEEEELi96ENS_10bfloat16_tEfNS_4arch4Sm80ELb0ELb1ELb1ELb1ELb0ELb0ELb1ELb1EEENS1_21CollectiveEpilogueFwdINS6_IJS8_SA_S9_EEENS6_IJNS7_ILi1EEESI_SI_EEESC_SE_Li128ELb1ELb1ELb1ELb0EEENS1_36VarlenDynamicPersistentTileSchedulerILi128ELi48ELi128ELi128ELb1ELb1ELb0ELb1ELb0ELb1EEEEEEEEEvNT_6ParamsE)
        /*004c*/ 	.short	0x0380
        /*004e*/ 	.short	0x0438


	//----- nvinfo : EIATTR_SW_WAR
	.align		4
.L_122:
        /*0050*/ 	.byte	0x04, 0x36
        /*0052*/ 	.short	(.L_124 - .L_123)
.L_123:
        /*0054*/ 	.word	0x00000008
.L_124:


//--------------------- .nv.info._ZN7cutlass13device_kernelIN5flash19enable_sm80_to_sm89INS1_16FlashAttnFwdSm80INS1_25CollectiveMainloopFwdSm80ILi4ELi1ELb0EN4cute5tupleIJNS5_1CILi128EEENS7_ILi48EEENS7_ILi96EEEEEELi96ENS_10bfloat16_tEfNS_4arch4Sm80ELb0ELb1ELb1ELb1ELb0ELb1ELb1ELb1EEENS1_21CollectiveEpilogueFwdINS6_IJS8_SA_S9_EEENS6_IJNS7_ILi1EEESI_SI_EEESC_SE_Li128ELb1ELb1ELb1ELb0EEENS1_36VarlenDynamicPersistentTileSchedulerILi128ELi48ELi128ELi128ELb1ELb1ELb0ELb1ELb0ELb1EEEEEEEEEvNT_6ParamsE --------------------------
	.section	.nv.info._ZN7cutlass13device_kernelIN5flash19enable_sm80_to_sm89INS1_16FlashAttnFwdSm80INS1_25CollectiveMainloopFwdSm80ILi4ELi1ELb0EN4cute5tupleIJNS5_1CILi128EEENS7_ILi48EEENS7_ILi96EEEEEELi96ENS_10bfloat16_tEfNS_4arch4Sm80ELb0ELb1ELb1ELb1ELb0ELb1ELb1ELb1EEENS1_21CollectiveEpilogueFwdINS6_IJS8_SA_S9_EEENS6_IJNS7_ILi1EEESI_SI_EEESC_SE_Li128ELb1ELb1ELb1ELb0EEENS1_36VarlenDynamicPersistentTileSchedulerILi128ELi48ELi128ELi128ELb1ELb1ELb0ELb1ELb0ELb1EEEEEEEEEvNT_6ParamsE,"",@"SHT_CUDA_INFO"
	.sectionflags	@""
	.align	4


	//----- nvinfo : EIATTR_CUDA_API_VERSION
	.align		4
        /*0000*/ 	.byte	0x04, 0x37
        /*0002*/ 	.short	(.L_126 - .L_125)
.L_125:
        /*0004*/ 	.word	0x00000082


	//----- nvinfo : EIATTR_KPARAM_INFO
	.align		4
.L_126:
        /*0008*/ 	.byte	0x04, 0x17
        /*000a*/ 	.short	(.L_128 - .L_127)
.L_127:
        /*000c*/ 	.word	0x00000000
        /*0010*/ 	.short	0x0000
        /*0012*/ 	.short	0x0000
        /*0014*/ 	.byte	0x00, 0xf0, 0xe1, 0x10


	//----- nvinfo : EIATTR_SPARSE_MMA_MASK
	.align		4
.L_128:
        /*0018*/ 	.byte	0x03, 0x50
        /*001a*/ 	.short	0x0000


	//----- nvinfo : EIATTR_MAXREG_COUNT
	.align		4
        /*001c*/ 	.byte	0x03, 0x1b
        /*001e*/ 	.short	0x00ff


	//----- nvinfo : EIATTR_MERCURY_ISA_VERSION
	.align		4
        /*0020*/ 	.byte	0x03, 0x5f
        /*0022*/ 	.short	0x0101


	//----- nvinfo : EIATTR_VRC_CTA_INIT_COUNT
	.align		4
        /*0024*/ 	.byte	0x02, 0x4a
	.zero		1
	.zero		1


	//----- nvinfo : EIATTR_EXIT_INSTR_OFFSETS
	.align		4
        /*0028*/ 	.byte	0x04, 0x1c
        /*002a*/ 	.short	(.L_130 - .L_129)


	//   ....[0]....
.L_129:
        /*002c*/ 	.word	0x00000010


	//----- nvinfo : EIATTR_MAX_THREADS
	.align		4
.L_130:
        /*0030*/ 	.byte	0x04, 0x05
        /*0032*/ 	.short	(.L_132 - .L_131)
.L_131:
        /*0034*/ 	.word	0x00000080
        /*0038*/ 	.word	0x00000001
        /*003c*/ 	.word	0x00000001


	//----- nvinfo : EIATTR_CBANK_PARAM_SIZE
	.align		4
.L_132:
        /*0040*/ 	.byte	0x03, 0x19
        /*0042*/ 	.short	0x0438


	//----- nvinfo : EIATTR_PARAM_CBANK
	.align		4
        /*0044*/ 	.byte	0x04, 0x0a
        /*0046*/ 	.short	(.L_134 - .L_133)
	.align		4
.L_133:
        /*0048*/ 	.word	index@(.nv.constant0._ZN7cutlass13device_kernelIN5flash19enable_sm80_to_sm89INS1_16FlashAttnFwdSm80INS1_25CollectiveMainloopFwdSm80ILi4ELi1ELb0EN4cute5tupleIJNS5_1CILi128EEENS7_ILi48EEENS7_ILi96EEEEEELi96ENS_10bfloat16_tEfNS_4arch4Sm80ELb0ELb1ELb1ELb1ELb0ELb1ELb1ELb1EEENS1_21CollectiveEpilogueFwdINS6_IJS8_SA_S9_EEENS6_IJNS7_ILi1EEESI_SI_EEESC_SE_Li128ELb1ELb1ELb1ELb0EEENS1_36VarlenDynamicPersistentTileSchedulerILi128ELi48ELi128ELi128ELb1ELb1ELb0ELb1ELb0ELb1EEEEEEEEEvNT_6ParamsE)
        /*004c*/ 	.short	0x0380
        /*004e*/ 	.short	0x0438


	//----- nvinfo : EIATTR_SW_WAR
	.align		4
.L_134:
        /*0050*/ 	.byte	0x04, 0x36
        /*0052*/ 	.short	(.L_136 - .L_135)
.L_135:
        /*0054*/ 	.word	0x00000008
.L_136:


//--------------------- .nv.info._ZN7cutlass13device_kernelIN5flash19enable_sm80_to_sm89INS1_16FlashAttnFwdSm80INS1_25CollectiveMainloopFwdSm80ILi4ELi1ELb0EN4cute5tupleIJNS5_1CILi128EEENS7_ILi64EEENS7_ILi96EEEEEELi96ENS_10bfloat16_tEfNS_4arch4Sm80ELb1ELb0ELb1ELb0ELb0ELb0ELb1ELb1EEENS1_21CollectiveEpilogueFwdINS6_IJS8_SA_S9_EEENS6_IJNS7_ILi1EEESI_SI_EEESC_SE_Li128ELb0ELb1ELb1ELb0EEENS1_30DynamicPersistentTileSchedulerILi128ELi128ELb1ELb1ELb0EEEEEEEEEvNT_6ParamsE --------------------------
	.section	.nv.info._ZN7cutlass13device_kernelIN5flash19enable_sm80_to_sm89INS1_16FlashAttnFwdSm80INS1_25CollectiveMainloopFwdSm80ILi4ELi1ELb0EN4cute5tupleIJNS5_1CILi128EEENS7_ILi64EEENS7_ILi96EEEEEELi96ENS_10bfloat16_tEfNS_4arch4Sm80ELb1ELb0ELb1ELb0ELb0ELb0ELb1ELb1EEENS1_21CollectiveEpilogueFwdINS6_IJS8_SA_S9_EEENS6_IJNS7_ILi1EEESI_SI_EEESC_SE_Li128ELb0ELb1ELb1ELb0EEENS1_30DynamicPersistentTileSchedulerILi128ELi128ELb1ELb1ELb0EEEEEEEEEvNT_6ParamsE,"",@"SHT_CUDA_INFO"
	.sectionflags	@""
	.align	4


	//----- nvinfo : EIATTR_CUDA_API_VERSION
	.align		4
        /*0000*/ 	.byte	0x04, 0x37
        /*0002*/ 	.short	(.L_138 - .L_137)
.L_137:
        /*0004*/ 	.word	0x00000082


	//----- nvinfo : EIATTR_KPARAM_INFO
	.align		4
.L_138:
        /*0008*/ 	.byte	0x04, 0x17
        /*000a*/ 	.short	(.L_140 - .L_139)
.L_139:
        /*000c*/ 	.word	0x00000000
        /*0010*/ 	.short	0x0000
        /*0012*/ 	.short	0x0000
        /*0014*/ 	.byte	0x00, 0xf0, 0xa1, 0x10


	//----- nvinfo : EIATTR_SPARSE_MMA_MASK
	.align		4
.L_140:
        /*0018*/ 	.byte	0x03, 0x50
        /*001a*/ 	.short	0x0000


	//----- nvinfo : EIATTR_MAXREG_COUNT
	.align		4
        /*001c*/ 	.byte	0x03, 0x1b
        /*001e*/ 	.short	0x00ff


	//----- nvinfo : EIATTR_MERCURY_ISA_VERSION
	.align		4
        /*0020*/ 	.byte	0x03, 0x5f
        /*0022*/ 	.short	0x0101


	//----- nvinfo : EIATTR_VRC_CTA_INIT_COUNT
	.align		4
        /*0024*/ 	.byte	0x02, 0x4a
	.zero		1
	.zero		1


	//----- nvinfo : EIATTR_EXIT_INSTR_OFFSETS
	.align		4
        /*0028*/ 	.byte	0x04, 0x1c
        /*002a*/ 	.short	(.L_142 - .L_141)


	//   ....[0]....
.L_141:
        /*002c*/ 	.word	0x00000010


	//----- nvinfo : EIATTR_MAX_THREADS
	.align		4
.L_142:
        /*0030*/ 	.byte	0x04, 0x05
        /*0032*/ 	.short	(.L_144 - .L_143)
.L_143:
        /*0034*/ 	.word	0x00000080
        /*0038*/ 	.word	0x00000001
        /*003c*/ 	.word	0x00000001


	//----- nvinfo : EIATTR_CBANK_PARAM_SIZE
	.align		4
.L_144:
        /*0040*/ 	.byte	0x03, 0x19
        /*0042*/ 	.short	0x0428


	//----- nvinfo : EIATTR_PARAM_CBANK
	.align		4
        /*0044*/ 	.byte	0x04, 0x0a
        /*0046*/ 	.short	(.L_146 - .L_145)
	.align		4
.L_145:
        /*0048*/ 	.word	index@(.nv.constant0._ZN7cutlass13device_kernelIN5flash19enable_sm80_to_sm89INS1_16FlashAttnFwdSm80INS1_25CollectiveMainloopFwdSm80ILi4ELi1ELb0EN4cute5tupleIJNS5_1CILi128EEENS7_ILi64EEENS7_ILi96EEEEEELi96ENS_10bfloat16_tEfNS_4arch4Sm80ELb1ELb0ELb1ELb0ELb0ELb0ELb1ELb1EEENS1_21CollectiveEpilogueFwdINS6_IJS8_SA_S9_EEENS6_IJNS7_ILi1EEESI_SI_EEESC_SE_Li128ELb0ELb1ELb1ELb0EEENS1_30DynamicPersistentTileSchedulerILi128ELi128ELb1ELb1ELb0EEEEEEEEEvNT_6ParamsE)
        /*004c*/ 	.short	0x0380
        /*004e*/ 	.short	0x0428


	//----- nvinfo : EIATTR_SW_WAR
	.align		4
.L_146:
        /*0050*/ 	.byte	0x04, 0x36
        /*0052*/ 	.short	(.L_148 - .L_147)
.L_147:
        /*0054*/ 	.word	0x00000008
.L_148:


//--------------------- .nv.info._ZN7cutlass13device_kernelIN5flash19enable_sm80_to_sm89INS1_16FlashAttnFwdSm80INS1_25CollectiveMainloopFwdSm80ILi4ELi1ELb0EN4cute5tupleIJNS5_1CILi128EEENS7_ILi48EEENS7_ILi96EEEEEELi96ENS_10bfloat16_tEfNS_4arch4Sm80ELb1ELb0ELb1ELb1ELb0ELb0ELb1ELb1EEENS1_21CollectiveEpilogueFwdINS6_IJS8_SA_S9_EEENS6_IJNS7_ILi1EEESI_SI_EEESC_SE_Li128ELb1ELb1ELb1ELb0EEENS1_36VarlenDynamicPersistentTileSchedulerILi128ELi48ELi128ELi128ELb1ELb1ELb0ELb1ELb1ELb1EEEEEEEEEvNT_6ParamsE --------------------------
	.section	.nv.info._ZN7cutlass13device_kernelIN5flash19enable_sm80_to_sm89INS1_16FlashAttnFwdSm80INS1_25CollectiveMainloopFwdSm80ILi4ELi1ELb0EN4cute5tupleIJNS5_1CILi128EEENS7_ILi48EEENS7_ILi96EEEEEELi96ENS_10bfloat16_tEfNS_4arch4Sm80ELb1ELb0ELb1ELb1ELb0ELb0ELb1ELb1EEENS1_21CollectiveEpilogueFwdINS6_IJS8_SA_S9_EEENS6_IJNS7_ILi1EEESI_SI_EEESC_SE_Li128ELb1ELb1ELb1ELb0EEENS1_36VarlenDynamicPersistentTileSchedulerILi128ELi48ELi128ELi128ELb1ELb1ELb0ELb1ELb1ELb1EEEEEEEEEvNT_6ParamsE,"",@"SHT_CUDA_INFO"
	.sectionflags	@""
	.align	4


	//----- nvinfo : EIATTR_CUDA_API_VERSION
	.align		4
        /*0000*/ 	.byte	0x04, 0x37
        /*0002*/ 	.short	(.L_150 - .L_149)
.L_149:
        /*0004*/ 	.word	0x00000082


	//----- nvinfo : EIATTR_KPARAM_INFO
	.align		4
.L_150:
        /*0008*/ 	.byte	0x04, 0x17
        /*000a*/ 	.short	(.L_152 - .L_151)
.L_151:
        /*000c*/ 	.word	0x00000000
        /*0010*/ 	.short	0x0000
        /*0012*/ 	.short	0x0000
        /*0014*/ 	.byte	0x00, 0xf0, 0xe1, 0x10


	//----- nvinfo : EIATTR_SPARSE_MMA_MASK
	.align		4
.L_152:
        /*0018*/ 	.byte	0x03, 0x50
        /*001a*/ 	.short	0x0000


	//----- nvinfo : EIATTR_MAXREG_COUNT
	.align		4
        /*001c*/ 	.byte	0x03, 0x1b
        /*001e*/ 	.short	0x00ff


	//----- nvinfo : EIATTR_MERCURY_ISA_VERSION
	.align		4
        /*0020*/ 	.byte	0x03, 0x5f
        /*0022*/ 	.short	0x0101


	//----- nvinfo : EIATTR_VRC_CTA_INIT_COUNT
	.align		4
        /*0024*/ 	.byte	0x02, 0x4a
	.zero		1
	.zero		1


	//----- nvinfo : EIATTR_EXIT_INSTR_OFFSETS
	.align		4
        /*0028*/ 	.byte	0x04, 0x1c
        /*002a*/ 	.short	(.L_154 - .L_153)


	//   ....[0]....
.L_153:
        /*002c*/ 	.word	0x00000010


	//----- nvinfo : EIATTR_MAX_THREADS
	.align		4
.L_154:
        /*0030*/ 	.byte	0x04, 0x05
        /*0032*/ 	.short	(.L_156 - .L_155)
.L_155:
        /*0034*/ 	.word	0x00000080
        /*0038*/ 	.word	0x00000001
        /*003c*/ 	.word	0x00000001


	//----- nvinfo : EIATTR_CBANK_PARAM_SIZE
	.align		4
.L_156:
        /*0040*/ 	.byte	0x03, 0x19
        /*0042*/ 	.short	0x0438


	//----- nvinfo : EIATTR_PARAM_CBANK
	.align		4
        /*0044*/ 	.byte	0x04, 0x0a
        /*0046*/ 	.short	(.L_158 - .L_157)
	.align		4
.L_157:
        /*0048*/ 	.word	index@(.nv.constant0._ZN7cutlass13device_kernelIN5flash19enable_sm80_to_sm89INS1_16FlashAttnFwdSm80INS1_25CollectiveMainloopFwdSm80ILi4ELi1ELb0EN4cute5tupleIJNS5_1CILi128EEENS7_ILi48EEENS7_ILi96EEEEEELi96ENS_10bfloat16_tEfNS_4arch4Sm80ELb1ELb0ELb1ELb1ELb0ELb0ELb1ELb1EEENS1_21CollectiveEpilogueFwdINS6_IJS8_SA_S9_EEENS6_IJNS7_ILi1EEESI_SI_EEESC_SE_Li128ELb1ELb1ELb1ELb0EEENS1_36VarlenDynamicPersistentTileSchedulerILi128ELi48ELi128ELi128ELb1ELb1ELb0ELb1ELb1ELb1EEEEEEEEEvNT_6ParamsE)
        /*004c*/ 	.short	0x0380
        /*004e*/ 	.short	0x0438


	//----- nvinfo : EIATTR_SW_WAR
	.align		4
.L_158:
        /*0050*/ 	.byte	0x04, 0x36
        /*0052*/ 	.short	(.L_160 - .L_159)
.L_159:
        /*0054*/ 	.word	0x00000008
.L_160:


//--------------------- .nv.info._ZN7cutlass13device_kernelIN5flash19enable_sm80_to_sm89INS1_16FlashAttnFwdSm80INS1_25CollectiveMainloopFwdSm80ILi4ELi1ELb0EN4cute5tupleIJNS5_1CILi128EEENS7_ILi48EEENS7_ILi96EEEEEELi96ENS_10bfloat16_tEfNS_4arch4Sm80ELb1ELb0ELb1ELb1ELb0ELb1ELb1ELb1EEENS1_21CollectiveEpilogueFwdINS6_IJS8_SA_S9_EEENS6_IJNS7_ILi1EEESI_SI_EEESC_SE_Li128ELb1ELb1ELb1ELb0EEENS1_36VarlenDynamicPersistentTileSchedulerILi128ELi48ELi128ELi128ELb1ELb1ELb0ELb1ELb1ELb1EEEEEEEEEvNT_6ParamsE --------------------------
	.section	.nv.info._ZN7cutlass13device_kernelIN5flash19enable_sm80_to_sm89INS1_16FlashAttnFwdSm80INS1_25CollectiveMainloopFwdSm80ILi4ELi1ELb0EN4cute5tupleIJNS5_1CILi128EEENS7_ILi48EEENS7_ILi96EEEEEELi96ENS_10bfloat16_tEfNS_4arch4Sm80ELb1ELb0ELb1ELb1ELb0ELb1ELb1ELb1EEENS1_21CollectiveEpilogueFwdINS6_IJS8_SA_S9_EEENS6_IJNS7_ILi1EEESI_SI_EEESC_SE_Li128ELb1ELb1ELb1ELb0EEENS1_36VarlenDynamicPersistentTileSchedulerILi128ELi48ELi128ELi128ELb1ELb1ELb0ELb1ELb1ELb1EEEEEEEEEvNT_6ParamsE,"",@"SHT_CUDA_INFO"
	.sectionflags	@""
	.align	4


	//----- nvinfo : EIATTR_CUDA_API_VERSION
	.align		4
        /*0000*/ 	.byte	0x04, 0x37
        /*0002*/ 	.short	(.L_162 - .L_161)
.L_161:
        /*0004*/ 	.word	0x00000082


	//----- nvinfo : EIATTR_KPARAM_INFO
	.align		4
.L_162:
        /*0008*/ 	.byte	0x04, 0x17
        /*000a*/ 	.short	(.L_164 - .L_163)
.L_163:
        /*000c*/ 	.word	0x00000000
        /*0010*/ 	.short	0x0000
        /*0012*/ 	.short	0x0000
        /*0014*/ 	.byte	0x00, 0xf0, 0xe1, 0x10


	//----- nvinfo : EIATTR_SPARSE_MMA_MASK
	.align		4
.L_164:
        /*0018*/ 	.byte	0x03, 0x50
        /*001a*/ 	.short	0x0000


	//----- nvinfo : EIATTR_MAXREG_COUNT
	.align		4
        /*001c*/ 	.byte	0x03, 0x1b
        /*001e*/ 	.short	0x00ff


	//----- nvinfo : EIATTR_MERCURY_ISA_VERSION
	.align		4
        /*0020*/ 	.byte	0x03, 0x5f
        /*0022*/ 	.short	0x0101


	//----- nvinfo : EIATTR_VRC_CTA_INIT_COUNT
	.align		4
        /*0024*/ 	.byte	0x02, 0x4a
	.zero		1
	.zero		1


	//----- nvinfo : EIATTR_EXIT_INSTR_OFFSETS
	.align		4
        /*0028*/ 	.byte	0x04, 0x1c
        /*002a*/ 	.short	(.L_166 - .L_165)


	//   ....[0]....
.L_165:
        /*002c*/ 	.word	0x00000010


	//----- nvinfo : EIATTR_MAX_THREADS
	.align		4
.L_166:
        /*0030*/ 	.byte	0x04, 0x05
        /*0032*/ 	.short	(.L_168 - .L_167)
.L_167:
        /*0034*/ 	.word	0x00000080
        /*0038*/ 	.word	0x00000001
        /*003c*/ 	.word	0x00000001


	//----- nvinfo : EIATTR_CBANK_PARAM_SIZE
	.align		4
.L_168:
        /*0040*/ 	.byte	0x03, 0x19
        /*0042*/ 	.short	0x0438


	//----- nvinfo : EIATTR_PARAM_CBANK
	.align		4
        /*0044*/ 	.byte	0x04, 0x0a
        /*0046*/ 	.short	(.L_170 - .L_169)
	.align		4
.L_169:
        /*0048*/ 	.word	index@(.nv.constant0._ZN7cutlass13device_kernelIN5flash19enable_sm80_to_sm89INS1_16FlashAttnFwdSm80INS1_25CollectiveMainloopFwdSm80ILi4ELi1ELb0EN4cute5tupleIJNS5_1CILi128EEENS7_ILi48EEENS7_ILi96EEEEEELi96ENS_10bfloat16_tEfNS_4arch4Sm80ELb1ELb0ELb1ELb1ELb0ELb1ELb1ELb1EEENS1_21CollectiveEpilogueFwdINS6_IJS8_SA_S9_EEENS6_IJNS7_ILi1EEESI_SI_EEESC_SE_Li128ELb1ELb1ELb1ELb0EEENS1_36VarlenDynamicPersistentTileSchedulerILi128ELi48ELi128ELi128ELb1ELb1ELb0ELb1ELb1ELb1EEEEEEEEEvNT_6ParamsE)
        /*004c*/ 	.short	0x0380
        /*004e*/ 	.short	0x0438


	//----- nvinfo : EIATTR_SW_WAR
	.align		4
.L_170:
        /*0050*/ 	.byte	0x04, 0x36
        /*0052*/ 	.short	(.L_172 - .L_171)
.L_171:
        /*0054*/ 	.word	0x00000008
.L_172:


//--------------------- .nv.callgraph             --------------------------
	.section	.nv.callgraph,"",@"SHT_CUDA_CALLGRAPH"
	.align	4
	.sectionentsize	8
	.align		4
        /*0000*/ 	.word	0x00000000
	.align		4
        /*0004*/ 	.word	0xffffffff
	.align		4
        /*0008*/ 	.word	0x00000000
	.align		4
        /*000c*/ 	.word	0xfffffffe
	.align		4
        /*0010*/ 	.word	0x00000000
	.align		4
        /*0014*/ 	.word	0xfffffffd
	.align		4
        /*0018*/ 	.word	0x00000000
	.align		4
        /*001c*/ 	.word	0xfffffffc


//--------------------- .nv.constant4             --------------------------
	.section	.nv.constant4,"a",@progbits
	.align	8
	.align		8
.nv.constant4:
        /*0000*/ 	.dword	_ZN79_INTERNAL_eeeff583_43_flash_fwd_hdim96_bf16_split_softcap_sm80_cu_49158569_34784cuda3std3__45__cpo5beginE
	.align		8
        /*0008*/ 	.dword	_ZN79_INTERNAL_eeeff583_43_flash_fwd_hdim96_bf16_split_softcap_sm80_cu_49158569_34784cuda3std3__45__cpo3endE
	.align		8
        /*0010*/ 	.dword	_ZN79_INTERNAL_eeeff583_43_flash_fwd_hdim96_bf16_split_softcap_sm80_cu_49158569_34784cuda3std3__45__cpo6cbeginE
	.align		8
        /*0018*/ 	.dword	_ZN79_INTERNAL_eeeff583_43_flash_fwd_hdim96_bf16_split_softcap_sm80_cu_49158569_34784cuda3std3__45__cpo4cendE
	.align		8
        /*0020*/ 	.dword	_ZN79_INTERNAL_eeeff583_43_flash_fwd_hdim96_bf16_split_softcap_sm80_cu_49158569_34784cuda3std3__481_GLOBAL__N__eeeff583_43_flash_fwd_hdim96_bf16_split_softcap_sm80_cu_49158569_34786ignoreE
	.align		8
        /*0028*/ 	.dword	_ZN79_INTERNAL_eeeff583_43_flash_fwd_hdim96_bf16_split_softcap_sm80_cu_49158569_34784cuda3std3__419piecewise_constructE
	.align		8
        /*0030*/ 	.dword	_ZN79_INTERNAL_eeeff583_43_flash_fwd_hdim96_bf16_split_softcap_sm80_cu_49158569_34784cuda3std3__48in_placeE
	.align		8
        /*0038*/ 	.dword	_ZN79_INTERNAL_eeeff583_43_flash_fwd_hdim96_bf16_split_softcap_sm80_cu_49158569_34784cuda3std6ranges3__45__cpo4swapE
	.align		8
        /*0040*/ 	.dword	_ZN79_INTERNAL_eeeff583_43_flash_fwd_hdim96_bf16_split_softcap_sm80_cu_49158569_34784cuda3std6ranges3__45__cpo9iter_moveE
	.align		8
        /*0048*/ 	.dword	_ZN79_INTERNAL_eeeff583_43_flash_fwd_hdim96_bf16_split_softcap_sm80_cu_49158569_34784cute7productE
	.align		8
        /*0050*/ 	.dword	_ZN79_INTERNAL_eeeff583_43_flash_fwd_hdim96_bf16_split_softcap_sm80_cu_49158569_34784cute1_E


//--------------------- .text._ZN7cutlass13device_kernelIN5flash19enable_sm80_to_sm89INS1_16FlashAttnFwdSm80INS1_25CollectiveMainloopFwdSm80ILi4ELi1ELb0EN4cute5tupleIJNS5_1CILi128EEENS7_ILi64EEENS7_ILi96EEEEEELi96ENS_10bfloat16_tEfNS_4arch4Sm80ELb0ELb0ELb1ELb0ELb0ELb0ELb1ELb1EEENS1_21CollectiveEpilogueFwdINS6_IJS8_SA_S9_EEENS6_IJNS7_ILi1EEESI_SI_EEESC_SE_Li128ELb0ELb1ELb1ELb0EEENS1_19SingleTileSchedulerILb0ELb1ELb1ELi128EEEEEEEEEvNT_6ParamsE --------------------------
	.section	.text._ZN7cutlass13device_kernelIN5flash19enable_sm80_to_sm89INS1_16FlashAttnFwdSm80INS1_25CollectiveMainloopFwdSm80ILi4ELi1ELb0EN4cute5tupleIJNS5_1CILi128EEENS7_ILi64EEENS7_ILi96EEEEEELi96ENS_10bfloat16_tEfNS_4arch4Sm80ELb0ELb0ELb1ELb0ELb0ELb0ELb1ELb1EEENS1_21CollectiveEpilogueFwdINS6_IJS8_SA_S9_EEENS6_IJNS7_ILi1EEESI_SI_EEESC_SE_Li128ELb0ELb1ELb1ELb0EEENS1_19SingleTileSchedulerILb0ELb1ELb1ELi128EEEEEEEEEvNT_6ParamsE,"ax",@progbits
	.align	128
.text._ZN7cutlass13device_kernelIN5flash19enable_sm80_to_sm89INS1_16FlashAttnFwdSm80INS1_25CollectiveMainloopFwdSm80ILi4ELi1ELb0EN4cute5tupleIJNS5_1CILi128EEENS7_ILi64EEENS7_ILi96EEEEEELi96ENS_10bfloat16_tEfNS_4arch4Sm80ELb0ELb0ELb1ELb0ELb0ELb0ELb1ELb1EEENS1_21CollectiveEpilogueFwdINS6_IJS8_SA_S9_EEENS6_IJNS7_ILi1EEESI_SI_EEESC_SE_Li128ELb0ELb1ELb1ELb0EEENS1_19SingleTileSchedulerILb0ELb1ELb1ELi128EEEEEEEEEvNT_6ParamsE:
        .type           _ZN7cutlass13device_kernelIN5flash19enable_sm80_to_sm89INS1_16FlashAttnFwdSm80INS1_25CollectiveMainloopFwdSm80ILi4ELi1ELb0EN4cute5tupleIJNS5_1CILi128EEENS7_ILi64EEENS7_ILi96EEEEEELi96ENS_10bfloat16_tEfNS_4arch4Sm80ELb0ELb0ELb1ELb0ELb0ELb0ELb1ELb1EEENS1_21CollectiveEpilogueFwdINS6_IJS8_SA_S9_EEENS6_IJNS7_ILi1EEESI_SI_EEESC_SE_Li128ELb0ELb1ELb1ELb0EEENS1_19SingleTileSchedulerILb0ELb1ELb1ELi128EEEEEEEEEvNT_6ParamsE,@function
        .size           _ZN7cutlass13device_kernelIN5flash19enable_sm80_to_sm89INS1_16FlashAttnFwdSm80INS1_25CollectiveMainloopFwdSm80ILi4ELi1ELb0EN4cute5tupleIJNS5_1CILi128EEENS7_ILi64EEENS7_ILi96EEEEEELi96ENS_10bfloat16_tEfNS_4arch4Sm80ELb0ELb0ELb1ELb0ELb0ELb0ELb1ELb1EEENS1_21CollectiveEpilogueFwdINS6_IJS8_SA_S9_EEENS6_IJNS7_ILi1EEESI_SI_EEESC_SE_Li128ELb0ELb1ELb1ELb0EEENS1_19SingleTileSchedulerILb0ELb1ELb1ELi128EEEEEEEEEvNT_6ParamsE,(.L_x_9 - _ZN7cutlass13device_kernelIN5flash19enable_sm80_to_sm89INS1_16FlashAttnFwdSm80INS1_25CollectiveMainloopFwdSm80ILi4ELi1ELb0EN4cute5tupleIJNS5_1CILi128EEENS7_ILi64EEENS7_ILi96EEEEEELi96ENS_10bfloat16_tEfNS_4arch4Sm80ELb0ELb0ELb1ELb0ELb0ELb0ELb1ELb1EEENS1_21CollectiveEpilogueFwdINS6_IJS8_SA_S9_EEENS6_IJNS7_ILi1EEESI_SI_EEESC_SE_Li128ELb0ELb1ELb1ELb0EEENS1_19SingleTileSchedulerILb0ELb1ELb1ELi128EEEEEEEEEvNT_6ParamsE)
        .other          _ZN7cutlass13device_kernelIN5flash19enable_sm80_to_sm89INS1_16FlashAttnFwdSm80INS1_25CollectiveMainloopFwdSm80ILi4ELi1ELb0EN4cute5tupleIJNS5_1CILi128EEENS7_ILi64EEENS7_ILi96EEEEEELi96ENS_10bfloat16_tEfNS_4arch4Sm80ELb0ELb0ELb1ELb0ELb0ELb0ELb1ELb1EEENS1_21CollectiveEpilogueFwdINS6_IJS8_SA_S9_EEENS6_IJNS7_ILi1EEESI_SI_EEESC_SE_Li128ELb0ELb1ELb1ELb0EEENS1_19SingleTileSchedulerILb0ELb1ELb1ELi128EEEEEEEEEvNT_6ParamsE,@"STO_CUDA_ENTRY STV_DEFAULT"
_ZN7cutlass13device_kernelIN5flash19enable_sm80_to_sm89INS1_16FlashAttnFwdSm80INS1_25CollectiveMainloopFwdSm80ILi4ELi1ELb0EN4cute5tupleIJNS5_1CILi128EEENS7_ILi64EEENS7_ILi96EEEEEELi96ENS_10bfloat16_tEfNS_4arch4Sm80ELb0ELb0ELb1ELb0ELb0ELb0ELb1ELb1EEENS1_21CollectiveEpilogueFwdINS6_IJS8_SA_S9_EEENS6_IJNS7_ILi1EEESI_SI_EEESC_SE_Li128ELb0ELb1ELb1ELb0EEENS1_19SingleTileSchedulerILb0ELb1ELb1ELi128EEEEEEEEEvNT_6ParamsE:
[----:B------:R-:W-:Y:S01]  /*0000*/  LDC R1, c[0x0][0x37c] ;  /* 0x0000df00ff017b82 */ /* 0x000fe20000000800 */
[----:B------:R-:W-:Y:S05]  /*0010*/  EXIT ;  /* 0x000000000000794d */ /* 0x000fea0003800000 */
.L_x_0:
[----:B------:R-:W-:-:S00]  /*0020*/  BRA `(.L_x_0) ;  /* 0xfffffffc00fc7947 */ /* 0x000fc0000383ffff */
[----:B------:R-:W-:-:S00]  /*0030*/  NOP ;  /* 0x0000000000007918 */ /* 0x000fc00000000000 */
        /* <DEDUP_REMOVED lines=12> */
.L_x_9:


//--------------------- .text._ZN7cutlass13device_kernelIN5flash19enable_sm80_to_sm89INS1_16FlashAttnFwdSm80INS1_25CollectiveMainloopFwdSm80ILi4ELi1ELb0EN4cute5tupleIJNS5_1CILi128EEENS7_ILi48EEENS7_ILi96EEEEEELi96ENS_10bfloat16_tEfNS_4arch4Sm80ELb0ELb0ELb1ELb1ELb0ELb0ELb1ELb1EEENS1_21CollectiveEpilogueFwdINS6_IJS8_SA_S9_EEENS6_IJNS7_ILi1EEESI_SI_EEESC_SE_Li128ELb1ELb1ELb1ELb0EEENS1_36VarlenDynamicPersistentTileSchedulerILi128ELi48ELi128ELi128ELb1ELb1ELb0ELb0ELb1ELb1EEEEEEEEEvNT_6ParamsE --------------------------
	.section	.text._ZN7cutlass13device_kernelIN5flash19enable_sm80_to_sm89INS1_16FlashAttnFwdSm80INS1_25CollectiveMainloopFwdSm80ILi4ELi1ELb0EN4cute5tupleIJNS5_1CILi128EEENS7_ILi48EEENS7_ILi96EEEEEELi96ENS_10bfloat16_tEfNS_4arch4Sm80ELb0ELb0ELb1ELb1ELb0ELb0ELb1ELb1EEENS1_21CollectiveEpilogueFwdINS6_IJS8_SA_S9_EEENS6_IJNS7_ILi1EEESI_SI_EEESC_SE_Li128ELb1ELb1ELb1ELb0EEENS1_36VarlenDynamicPersistentTileSchedulerILi128ELi48ELi128ELi128ELb1ELb1ELb0ELb0ELb1ELb1EEEEEEEEEvNT_6ParamsE,"ax",@progbits
	.align	128
.text._ZN7cutlass13device_kernelIN5flash19enable_sm80_to_sm89INS1_16FlashAttnFwdSm80INS1_25CollectiveMainloopFwdSm80ILi4ELi1ELb0EN4cute5tupleIJNS5_1CILi128EEENS7_ILi48EEENS7_ILi96EEEEEELi96ENS_10bfloat16_tEfNS_4arch4Sm80ELb0ELb0ELb1ELb1ELb0ELb0ELb1ELb1EEENS1_21CollectiveEpilogueFwdINS6_IJS8_SA_S9_EEENS6_IJNS7_ILi1EEESI_SI_EEESC_SE_Li128ELb1ELb1ELb1ELb0EEENS1_36VarlenDynamicPersistentTileSchedulerILi128ELi48ELi128ELi128ELb1ELb1ELb0ELb0ELb1ELb1EEEEEEEEEvNT_6ParamsE:
        .type           _ZN7cutlass13device_kernelIN5flash19enable_sm80_to_sm89INS1_16FlashAttnFwdSm80INS1_25CollectiveMainloopFwdSm80ILi4ELi1ELb0EN4cute5tupleIJNS5_1CILi128EEENS7_ILi48EEENS7_ILi96EEEEEELi96ENS_10bfloat16_tEfNS_4arch4Sm80ELb0ELb0ELb1ELb1ELb0ELb0ELb1ELb1EEENS1_21CollectiveEpilogueFwdINS6_IJS8_SA_S9_EEENS6_IJNS7_ILi1EEESI_SI_EEESC_SE_Li128ELb1ELb1ELb1ELb0EEENS1_36VarlenDynamicPersistentTileSchedulerILi128ELi48ELi128ELi128ELb1ELb1ELb0ELb0ELb1ELb1EEEEEEEEEvNT_6ParamsE,@function
        .size           _ZN7cutlass13device_kernelIN5flash19enable_sm80_to_sm89INS1_16FlashAttnFwdSm80INS1_25CollectiveMainloopFwdSm80ILi4ELi1ELb0EN4cute5tupleIJNS5_1CILi128EEENS7_ILi48EEENS7_ILi96EEEEEELi96ENS_10bfloat16_tEfNS_4arch4Sm80ELb0ELb0ELb1ELb1ELb0ELb0ELb1ELb1EEENS1_21CollectiveEpilogueFwdINS6_IJS8_SA_S9_EEENS6_IJNS7_ILi1EEESI_SI_EEESC_SE_Li128ELb1ELb1ELb1ELb0EEENS1_36VarlenDynamicPersistentTileSchedulerILi128ELi48ELi128ELi128ELb1ELb1ELb0ELb0ELb1ELb1EEEEEEEEEvNT_6ParamsE,(.L_x_10 - _ZN7cutlass13device_kernelIN5flash19enable_sm80_to_sm89INS1_16FlashAttnFwdSm80INS1_25CollectiveMainloopFwdSm80ILi4ELi1ELb0EN4cute5tupleIJNS5_1CILi128EEENS7_ILi48EEENS7_ILi96EEEEEELi96ENS_10bfloat16_tEfNS_4arch4Sm80ELb0ELb0ELb1ELb1ELb0ELb0ELb1ELb1EEENS1_21CollectiveEpilogueFwdINS6_IJS8_SA_S9_EEENS6_IJNS7_ILi1EEESI_SI_EEESC_SE_Li128ELb1ELb1ELb1ELb0EEENS1_36VarlenDynamicPersistentTileSchedulerILi128ELi48ELi128ELi128ELb1ELb1ELb0ELb0ELb1ELb1EEEEEEEEEvNT_6ParamsE)
        .other          _ZN7cutlass13device_kernelIN5flash19enable_sm80_to_sm89INS1_16FlashAttnFwdSm80INS1_25CollectiveMainloopFwdSm80ILi4ELi1ELb0EN4cute5tupleIJNS5_1CILi128EEENS7_ILi48EEENS7_ILi96EEEEEELi96ENS_10bfloat16_tEfNS_4arch4Sm80ELb0ELb0ELb1ELb1ELb0ELb0ELb1ELb1EEENS1_21CollectiveEpilogueFwdINS6_IJS8_SA_S9_EEENS6_IJNS7_ILi1EEESI_SI_EEESC_SE_Li128ELb1ELb1ELb1ELb0EEENS1_36VarlenDynamicPersistentTileSchedulerILi128ELi48ELi128ELi128ELb1ELb1ELb0ELb0ELb1ELb1EEEEEEEEEvNT_6ParamsE,@"STO_CUDA_ENTRY STV_DEFAULT"
_ZN7cutlass13device_kernelIN5flash19enable_sm80_to_sm89INS1_16FlashAttnFwdSm80INS1_25CollectiveMainloopFwdSm80ILi4ELi1ELb0EN4cute5tupleIJNS5_1CILi128EEENS7_ILi48EEENS7_ILi96EEEEEELi96ENS_10bfloat16_tEfNS_4arch4Sm80ELb0ELb0ELb1ELb1ELb0ELb0ELb1ELb1EEENS1_21CollectiveEpilogueFwdINS6_IJS8_SA_S9_EEENS6_IJNS7_ILi1EEESI_SI_EEESC_SE_Li128ELb1ELb1ELb1ELb0EEENS1_36VarlenDynamicPersistentTileSchedulerILi128ELi48ELi128ELi128ELb1ELb1ELb0ELb0ELb1ELb1EEEEEEEEEvNT_6ParamsE:
[----:B------:R-:W-:Y:S01]  /*0000*/  LDC R1, c[0x0][0x37c] ;  /* 0x0000df00ff017b82 */ /* 0x000fe20000000800 */
[----:B------:R-:W-:Y:S05]  /*0010*/  EXIT ;  /* 0x000000000000794d */ /* 0x000fea0003800000 */
.L_x_1:
        /* <DEDUP_REMOVED lines=14> */
.L_x_10:


//--------------------- .text._ZN7cutlass13device_kernelIN5flash19enable_sm80_to_sm89INS1_16FlashAttnFwdSm80INS1_25CollectiveMainloopFwdSm80ILi4ELi1ELb0EN4cute5tupleIJNS5_1CILi128EEENS7_ILi48EEENS7_ILi96EEEEEELi96ENS_10bfloat16_tEfNS_4arch4Sm80ELb0ELb0ELb1ELb1ELb0ELb1ELb1ELb1EEENS1_21CollectiveEpilogueFwdINS6_IJS8_SA_S9_EEENS6_IJNS7_ILi1EEESI_SI_EEESC_SE_Li128ELb1ELb1ELb1ELb0EEENS1_36VarlenDynamicPersistentTileSchedulerILi128ELi48ELi128ELi128ELb1ELb1ELb0ELb0ELb1ELb1EEEEEEEEEvNT_6ParamsE --------------------------
	.section	.text._ZN7cutlass13device_kernelIN5flash19enable_sm80_to_sm89INS1_16FlashAttnFwdSm80INS1_25CollectiveMainloopFwdSm80ILi4ELi1ELb0EN4cute5tupleIJNS5_1CILi128EEENS7_ILi48EEENS7_ILi96EEEEEELi96ENS_10bfloat16_tEfNS_4arch4Sm80ELb0ELb0ELb1ELb1ELb0ELb1ELb1ELb1EEENS1_21CollectiveEpilogueFwdINS6_IJS8_SA_S9_EEENS6_IJNS7_ILi1EEESI_SI_EEESC_SE_Li128ELb1ELb1ELb1ELb0EEENS1_36VarlenDynamicPersistentTileSchedulerILi128ELi48ELi128ELi128ELb1ELb1ELb0ELb0ELb1ELb1EEEEEEEEEvNT_6ParamsE,"ax",@progbits
	.align	128
.text._ZN7cutlass13device_kernelIN5flash19enable_sm80_to_sm89INS1_16FlashAttnFwdSm80INS1_25CollectiveMainloopFwdSm80ILi4ELi1ELb0EN4cute5tupleIJNS5_1CILi128EEENS7_ILi48EEENS7_ILi96EEEEEELi96ENS_10bfloat16_tEfNS_4arch4Sm80ELb0ELb0ELb1ELb1ELb0ELb1ELb1ELb1EEENS1_21CollectiveEpilogueFwdINS6_IJS8_SA_S9_EEENS6_IJNS7_ILi1EEESI_SI_EEESC_SE_Li128ELb1ELb1ELb1ELb0EEENS1_36VarlenDynamicPersistentTileSchedulerILi128ELi48ELi128ELi128ELb1ELb1ELb0ELb0ELb1ELb1EEEEEEEEEvNT_6ParamsE:
        .type           _ZN7cutlass13device_kernelIN5flash19enable_sm80_to_sm89INS1_16FlashAttnFwdSm80INS1_25CollectiveMainloopFwdSm80ILi4ELi1ELb0EN4cute5tupleIJNS5_1CILi128EEENS7_ILi48EEENS7_ILi96EEEEEELi96ENS_10bfloat16_tEfNS_4arch4Sm80ELb0ELb0ELb1ELb1ELb0ELb1ELb1ELb1EEENS1_21CollectiveEpilogueFwdINS6_IJS8_SA_S9_EEENS6_IJNS7_ILi1EEESI_SI_EEESC_SE_Li128ELb1ELb1ELb1ELb0EEENS1_36VarlenDynamicPersistentTileSchedulerILi128ELi48ELi128ELi128ELb1ELb1ELb0ELb0ELb1ELb1EEEEEEEEEvNT_6ParamsE,@function
        .size           _ZN7cutlass13device_kernelIN5flash19enable_sm80_to_sm89INS1_16FlashAttnFwdSm80INS1_25CollectiveMainloopFwdSm80ILi4ELi1ELb0EN4cute5tupleIJNS5_1CILi128EEENS7_ILi48EEENS7_ILi96EEEEEELi96ENS_10bfloat16_tEfNS_4arch4Sm80ELb0ELb0ELb1ELb1ELb0ELb1ELb1ELb1EEENS1_21CollectiveEpilogueFwdINS6_IJS8_SA_S9_EEENS6_IJNS7_ILi1EEESI_SI_EEESC_SE_Li128ELb1ELb1ELb1ELb0EEENS1_36VarlenDynamicPersistentTileSchedulerILi128ELi48ELi128ELi128ELb1ELb1ELb0ELb0ELb1ELb1EEEEEEEEEvNT_6ParamsE,(.L_x_11 - _ZN7cutlass13device_kernelIN5flash19enable_sm80_to_sm89INS1_16FlashAttnFwdSm80INS1_25CollectiveMainloopFwdSm80ILi4ELi1ELb0EN4cute5tupleIJNS5_1CILi128EEENS7_ILi48EEENS7_ILi96EEEEEELi96ENS_10bfloat16_tEfNS_4arch4Sm80ELb0ELb0ELb1ELb1ELb0ELb1ELb1ELb1EEENS1_21CollectiveEpilogueFwdINS6_IJS8_SA_S9_EEENS6_IJNS7_ILi1EEESI_SI_EEESC_SE_Li128ELb1ELb1ELb1ELb0EEENS1_36VarlenDynamicPersistentTileSchedulerILi128ELi48ELi128ELi128ELb1ELb1ELb0ELb0ELb1ELb1EEEEEEEEEvNT_6ParamsE)
        .other          _ZN7cutlass13device_kernelIN5flash19enable_sm80_to_sm89INS1_16FlashAttnFwdSm80INS1_25CollectiveMainloopFwdSm80ILi4ELi1ELb0EN4cute5tupleIJNS5_1CILi128EEENS7_ILi48EEENS7_ILi96EEEEEELi96ENS_10bfloat16_tEfNS_4arch4Sm80ELb0ELb0ELb1ELb1ELb0ELb1ELb1ELb1EEENS1_21CollectiveEpilogueFwdINS6_IJS8_SA_S9_EEENS6_IJNS7_ILi1EEESI_SI_EEESC_SE_Li128ELb1ELb1ELb1ELb0EEENS1_36VarlenDynamicPersistentTileSchedulerILi128ELi48ELi128ELi128ELb1ELb1ELb0ELb0ELb1ELb1EEEEEEEEEvNT_6ParamsE,@"STO_CUDA_ENTRY STV_DEFAULT"
_ZN7cutlass13device_kernelIN5flash19enable_sm80_to_sm89INS1_16FlashAttnFwdSm80INS1_25CollectiveMainloopFwdSm80ILi4ELi1ELb0EN4cute5tupleIJNS5_1CILi128EEENS7_ILi48EEENS7_ILi96EEEEEELi96ENS_10bfloat16_tEfNS_4arch4Sm80ELb0ELb0ELb1ELb1ELb0ELb1ELb1ELb1EEENS1_21CollectiveEpilogueFwdINS6_IJS8_SA_S9_EEENS6_IJNS7_ILi1EEESI_SI_EEESC_SE_Li128ELb1ELb1ELb1ELb0EEENS1_36VarlenDynamicPersistentTileSchedulerILi128ELi48ELi128ELi128ELb1ELb1ELb0ELb0ELb1ELb1EEEEEEEEEvNT_6ParamsE:
[----:B------:R-:W-:Y:S01]  /*0000*/  LDC R1, c[0x0][0x37c] ;  /* 0x0000df00ff017b82 */ /* 0x000fe20000000800 */
[----:B------:R-:W-:Y:S05]  /*0010*/  EXIT ;  /* 0x000000000000794d */ /* 0x000fea0003800000 */
.L_x_2:
        /* <DEDUP_REMOVED lines=14> */
.L_x_11:


//--------------------- .text._ZN7cutlass13device_kernelIN5flash19enable_sm80_to_sm89INS1_16FlashAttnFwdSm80INS1_25CollectiveMainloopFwdSm80ILi4ELi1ELb0EN4cute5tupleIJNS5_1CILi128EEENS7_ILi48EEENS7_ILi96EEEEEELi96ENS_10bfloat16_tEfNS_4arch4Sm80ELb0ELb1ELb1ELb0ELb0ELb0ELb1ELb1EEENS1_21CollectiveEpilogueFwdINS6_IJS8_SA_S9_EEENS6_IJNS7_ILi1EEESI_SI_EEESC_SE_Li128ELb0ELb1ELb1ELb0EEENS1_19SingleTileSchedulerILb0ELb1ELb1ELi128EEEEEEEEEvNT_6ParamsE --------------------------
	.section	.text._ZN7cutlass13device_kernelIN5flash19enable_sm80_to_sm89INS1_16FlashAttnFwdSm80INS1_25CollectiveMainloopFwdSm80ILi4ELi1ELb0EN4cute5tupleIJNS5_1CILi128EEENS7_ILi48EEENS7_ILi96EEEEEELi96ENS_10bfloat16_tEfNS_4arch4Sm80ELb0ELb1ELb1ELb0ELb0ELb0ELb1ELb1EEENS1_21CollectiveEpilogueFwdINS6_IJS8_SA_S9_EEENS6_IJNS7_ILi1EEESI_SI_EEESC_SE_Li128ELb0ELb1ELb1ELb0EEENS1_19SingleTileSchedulerILb0ELb1ELb1ELi128EEEEEEEEEvNT_6ParamsE,"ax",@progbits
	.align	128
.text._ZN7cutlass13device_kernelIN5flash19enable_sm80_to_sm89INS1_16FlashAttnFwdSm80INS1_25CollectiveMainloopFwdSm80ILi4ELi1ELb0EN4cute5tupleIJNS5_1CILi128EEENS7_ILi48EEENS7_ILi96EEEEEELi96ENS_10bfloat16_tEfNS_4arch4Sm80ELb0ELb1ELb1ELb0ELb0ELb0ELb1ELb1EEENS1_21CollectiveEpilogueFwdINS6_IJS8_SA_S9_EEENS6_IJNS7_ILi1EEESI_SI_EEESC_SE_Li128ELb0ELb1ELb1ELb0EEENS1_19SingleTileSchedulerILb0ELb1ELb1ELi128EEEEEEEEEvNT_6ParamsE:
        .type           _ZN7cutlass13device_kernelIN5flash19enable_sm80_to_sm89INS1_16FlashAttnFwdSm80INS1_25CollectiveMainloopFwdSm80ILi4ELi1ELb0EN4cute5tupleIJNS5_1CILi128EEENS7_ILi48EEENS7_ILi96EEEEEELi96ENS_10bfloat16_tEfNS_4arch4Sm80ELb0ELb1ELb1ELb0ELb0ELb0ELb1ELb1EEENS1_21CollectiveEpilogueFwdINS6_IJS8_SA_S9_EEENS6_IJNS7_ILi1EEESI_SI_EEESC_SE_Li128ELb0ELb1ELb1ELb0EEENS1_19SingleTileSchedulerILb0ELb1ELb1ELi128EEEEEEEEEvNT_6ParamsE,@function
        .size           _ZN7cutlass13device_kernelIN5flash19enable_sm80_to_sm89INS1_16FlashAttnFwdSm80INS1_25CollectiveMainloopFwdSm80ILi4ELi1ELb0EN4cute5tupleIJNS5_1CILi128EEENS7_ILi48EEENS7_ILi96EEEEEELi96ENS_10bfloat16_tEfNS_4arch4Sm80ELb0ELb1ELb1ELb0ELb0ELb0ELb1ELb1EEENS1_21CollectiveEpilogueFwdINS6_IJS8_SA_S9_EEENS6_IJNS7_ILi1EEESI_SI_EEESC_SE_Li128ELb0ELb1ELb1ELb0EEENS1_19SingleTileSchedulerILb0ELb1ELb1ELi128EEEEEEEEEvNT_6ParamsE,(.L_x_12 - _ZN7cutlass13device_kernelIN5flash19enable_sm80_to_sm89INS1_16FlashAttnFwdSm80INS1_25CollectiveMainloopFwdSm80ILi4ELi1ELb0EN4cute5tupleIJNS5_1CILi128EEENS7_ILi48EEENS7_ILi96EEEEEELi96ENS_10bfloat16_tEfNS_4arch4Sm80ELb0ELb1ELb1ELb0ELb0ELb0ELb1ELb1EEENS1_21CollectiveEpilogueFwdINS6_IJS8_SA_S9_EEENS6_IJNS7_ILi1EEESI_SI_EEESC_SE_Li128ELb0ELb1ELb1ELb0EEENS1_19SingleTileSchedulerILb0ELb1ELb1ELi128EEEEEEEEEvNT_6ParamsE)
        .other          _ZN7cutlass13device_kernelIN5flash19enable_sm80_to_sm89INS1_16FlashAttnFwdSm80INS1_25CollectiveMainloopFwdSm80ILi4ELi1ELb0EN4cute5tupleIJNS5_1CILi128EEENS7_ILi48EEENS7_ILi96EEEEEELi96ENS_10bfloat16_tEfNS_4arch4Sm80ELb0ELb1ELb1ELb0ELb0ELb0ELb1ELb1EEENS1_21CollectiveEpilogueFwdINS6_IJS8_SA_S9_EEENS6_IJNS7_ILi1EEESI_SI_EEESC_SE_Li128ELb0ELb1ELb1ELb0EEENS1_19SingleTileSchedulerILb0ELb1ELb1ELi128EEEEEEEEEvNT_6ParamsE,@"STO_CUDA_ENTRY STV_DEFAULT"
_ZN7cutlass13device_kernelIN5flash19enable_sm80_to_sm89INS1_16FlashAttnFwdSm80INS1_25CollectiveMainloopFwdSm80ILi4ELi1ELb0EN4cute5tupleIJNS5_1CILi128EEENS7_ILi48EEENS7_ILi96EEEEEELi96ENS_10bfloat16_tEfNS_4arch4Sm80ELb0ELb1ELb1ELb0ELb0ELb0ELb1ELb1EEENS1_21CollectiveEpilogueFwdINS6_IJS8_SA_S9_EEENS6_IJNS7_ILi1EEESI_SI_EEESC_SE_Li128ELb0ELb1ELb1ELb0EEENS1_19SingleTileSchedulerILb0ELb1ELb1ELi128EEEEEEEEEvNT_6ParamsE:
[----:B------:R-:W-:Y:S01]  /*0000*/  LDC R1, c[0x0][0x37c] ;  /* 0x0000df00ff017b82 */ /* 0x000fe20000000800 */
[----:B------:R-:W-:Y:S05]  /*0010*/  EXIT ;  /* 0x000000000000794d */ /* 0x000fea0003800000 */
.L_x_3:
        /* <DEDUP_REMOVED lines=14> */
.L_x_12:


//--------------------- .text._ZN7cutlass13device_kernelIN5flash19enable_sm80_to_sm89INS1_16FlashAttnFwdSm80INS1_25CollectiveMainloopFwdSm80ILi4ELi1ELb0EN4cute5tupleIJNS5_1CILi128EEENS7_ILi48EEENS7_ILi96EEEEEELi96ENS_10bfloat16_tEfNS_4arch4Sm80ELb0ELb1ELb1ELb1ELb0ELb0ELb1ELb1EEENS1_21CollectiveEpilogueFwdINS6_IJS8_SA_S9_EEENS6_IJNS7_ILi1EEESI_SI_EEESC_SE_Li128ELb1ELb1ELb1ELb0EEENS1_36VarlenDynamicPersistentTileSchedulerILi128ELi48ELi128ELi128ELb1ELb1ELb0ELb1ELb0ELb1EEEEEEEEEvNT_6ParamsE --------------------------
	.section	.text._ZN7cutlass13device_kernelIN5flash19enable_sm80_to_sm89INS1_16FlashAttnFwdSm80INS1_25CollectiveMainloopFwdSm80ILi4ELi1ELb0EN4cute5tupleIJNS5_1CILi128EEENS7_ILi48EEENS7_ILi96EEEEEELi96ENS_10bfloat16_tEfNS_4arch4Sm80ELb0ELb1ELb1ELb1ELb0ELb0ELb1ELb1EEENS1_21CollectiveEpilogueFwdINS6_IJS8_SA_S9_EEENS6_IJNS7_ILi1EEESI_SI_EEESC_SE_Li128ELb1ELb1ELb1ELb0EEENS1_36VarlenDynamicPersistentTileSchedulerILi128ELi48ELi128ELi128ELb1ELb1ELb0ELb1ELb0ELb1EEEEEEEEEvNT_6ParamsE,"ax",@progbits
	.align	128
.text._ZN7cutlass13device_kernelIN5flash19enable_sm80_to_sm89INS1_16FlashAttnFwdSm80INS1_25CollectiveMainloopFwdSm80ILi4ELi1ELb0EN4cute5tupleIJNS5_1CILi128EEENS7_ILi48EEENS7_ILi96EEEEEELi96ENS_10bfloat16_tEfNS_4arch4Sm80ELb0ELb1ELb1ELb1ELb0ELb0ELb1ELb1EEENS1_21CollectiveEpilogueFwdINS6_IJS8_SA_S9_EEENS6_IJNS7_ILi1EEESI_SI_EEESC_SE_Li128ELb1ELb1ELb1ELb0EEENS1_36VarlenDynamicPersistentTileSchedulerILi128ELi48ELi128ELi128ELb1ELb1ELb0ELb1ELb0ELb1EEEEEEEEEvNT_6ParamsE:
        .type           _ZN7cutlass13device_kernelIN5flash19enable_sm80_to_sm89INS1_16FlashAttnFwdSm80INS1_25CollectiveMainloopFwdSm80ILi4ELi1ELb0EN4cute5tupleIJNS5_1CILi128EEENS7_ILi48EEENS7_ILi96EEEEEELi96ENS_10bfloat16_tEfNS_4arch4Sm80ELb0ELb1ELb1ELb1ELb0ELb0ELb1ELb1EEENS1_21CollectiveEpilogueFwdINS6_IJS8_SA_S9_EEENS6_IJNS7_ILi1EEESI_SI_EEESC_SE_Li128ELb1ELb1ELb1ELb0EEENS1_36VarlenDynamicPersistentTileSchedulerILi128ELi48ELi128ELi128ELb1ELb1ELb0ELb1ELb0ELb1EEEEEEEEEvNT_6ParamsE,@function
        .size           _ZN7cutlass13device_kernelIN5flash19enable_sm80_to_sm89INS1_16FlashAttnFwdSm80INS1_25CollectiveMainloopFwdSm80ILi4ELi1ELb0EN4cute5tupleIJNS5_1CILi128EEENS7_ILi48EEENS7_ILi96EEEEEELi96ENS_10bfloat16_tEfNS_4arch4Sm80ELb0ELb1ELb1ELb1ELb0ELb0ELb1ELb1EEENS1_21CollectiveEpilogueFwdINS6_IJS8_SA_S9_EEENS6_IJNS7_ILi1EEESI_SI_EEESC_SE_Li128ELb1ELb1ELb1ELb0EEENS1_36VarlenDynamicPersistentTileSchedulerILi128ELi48ELi128ELi128ELb1ELb1ELb0ELb1ELb0ELb1EEEEEEEEEvNT_6ParamsE,(.L_x_13 - _ZN7cutlass13device_kernelIN5flash19enable_sm80_to_sm89INS1_16FlashAttnFwdSm80INS1_25CollectiveMainloopFwdSm80ILi4ELi1ELb0EN4cute5tupleIJNS5_1CILi128EEENS7_ILi48EEENS7_ILi96EEEEEELi96ENS_10bfloat16_tEfNS_4arch4Sm80ELb0ELb1ELb1ELb1ELb0ELb0ELb1ELb1EEENS1_21CollectiveEpilogueFwdINS6_IJS8_SA_S9_EEENS6_IJNS7_ILi1EEESI_SI_EEESC_SE_Li128ELb1ELb1ELb1ELb0EEENS1_36VarlenDynamicPersistentTileSchedulerILi128ELi48ELi128ELi128ELb1ELb1ELb0ELb1ELb0ELb1EEEEEEEEEvNT_6ParamsE)
        .other          _ZN7cutlass13device_kernelIN5flash19enable_sm80_to_sm89INS1_16FlashAttnFwdSm80INS1_25CollectiveMainloopFwdSm80ILi4ELi1ELb0EN4cute5tupleIJNS5_1CILi128EEENS7_ILi48EEENS7_ILi96EEEEEELi96ENS_10bfloat16_tEfNS_4arch4Sm80ELb0ELb1ELb1ELb1ELb0ELb0ELb1ELb1EEENS1_21CollectiveEpilogueFwdINS6_IJS8_SA_S9_EEENS6_IJNS7_ILi1EEESI_SI_EEESC_SE_Li128ELb1ELb1ELb1ELb0EEENS1_36VarlenDynamicPersistentTileSchedulerILi128ELi48ELi128ELi128ELb1ELb1ELb0ELb1ELb0ELb1EEEEEEEEEvNT_6ParamsE,@"STO_CUDA_ENTRY STV_DEFAULT"
_ZN7cutlass13device_kernelIN5flash19enable_sm80_to_sm89INS1_16FlashAttnFwdSm80INS1_25CollectiveMainloopFwdSm80ILi4ELi1ELb0EN4cute5tupleIJNS5_1CILi128EEENS7_ILi48EEENS7_ILi96EEEEEELi96ENS_10bfloat16_tEfNS_4arch4Sm80ELb0ELb1ELb1ELb1ELb0ELb0ELb1ELb1EEENS1_21CollectiveEpilogueFwdINS6_IJS8_SA_S9_EEENS6_IJNS7_ILi1EEESI_SI_EEESC_SE_Li128ELb1ELb1ELb1ELb0EEENS1_36VarlenDynamicPersistentTileSchedulerILi128ELi48ELi128ELi128ELb1ELb1ELb0ELb1ELb0ELb1EEEEEEEEEvNT_6ParamsE:
[----:B------:R-:W-:Y:S01]  /*0000*/  LDC R1, c[0x0][0x37c] ;  /* 0x0000df00ff017b82 */ /* 0x000fe20000000800 */
[----:B------:R-:W-:Y:S05]  /*0010*/  EXIT ;  /* 0x000000000000794d */ /* 0x000fea0003800000 */
.L_x_4:
        /* <DEDUP_REMOVED lines=14> */
.L_x_13:


//--------------------- .text._ZN7cutlass13device_kernelIN5flash19enable_sm80_to_sm89INS1_16FlashAttnFwdSm80INS1_25CollectiveMainloopFwdSm80ILi4ELi1ELb0EN4cute5tupleIJNS5_1CILi128EEENS7_ILi48EEENS7_ILi96EEEEEELi96ENS_10bfloat16_tEfNS_4arch4Sm80ELb0ELb1ELb1ELb1ELb0ELb1ELb1ELb1EEENS1_21CollectiveEpilogueFwdINS6_IJS8_SA_S9_EEENS6_IJNS7_ILi1EEESI_SI_EEESC_SE_Li128ELb1ELb1ELb1ELb0EEENS1_36VarlenDynamicPersistentTileSchedulerILi128ELi48ELi128ELi128ELb1ELb1ELb0ELb1ELb0ELb1EEEEEEEEEvNT_6ParamsE --------------------------
	.section	.text._ZN7cutlass13device_kernelIN5flash19enable_sm80_to_sm89INS1_16FlashAttnFwdSm80INS1_25CollectiveMainloopFwdSm80ILi4ELi1ELb0EN4cute5tupleIJNS5_1CILi128EEENS7_ILi48EEENS7_ILi96EEEEEELi96ENS_10bfloat16_tEfNS_4arch4Sm80ELb0ELb1ELb1ELb1ELb0ELb1ELb1ELb1EEENS1_21CollectiveEpilogueFwdINS6_IJS8_SA_S9_EEENS6_IJNS7_ILi1EEESI_SI_EEESC_SE_Li128ELb1ELb1ELb1ELb0EEENS1_36VarlenDynamicPersistentTileSchedulerILi128ELi48ELi128ELi128ELb1ELb1ELb0ELb1ELb0ELb1EEEEEEEEEvNT_6ParamsE,"ax",@progbits
	.align	128
.text._ZN7cutlass13device_kernelIN5flash19enable_sm80_to_sm89INS1_16FlashAttnFwdSm80INS1_25CollectiveMainloopFwdSm80ILi4ELi1ELb0EN4cute5tupleIJNS5_1CILi128EEENS7_ILi48EEENS7_ILi96EEEEEELi96ENS_10bfloat16_tEfNS_4arch4Sm80ELb0ELb1ELb1ELb1ELb0ELb1ELb1ELb1EEENS1_21CollectiveEpilogueFwdINS6_IJS8_SA_S9_EEENS6_IJNS7_ILi1EEESI_SI_EEESC_SE_Li128ELb1ELb1ELb1ELb0EEENS1_36VarlenDynamicPersistentTileSchedulerILi128ELi48ELi128ELi128ELb1ELb1ELb0ELb1ELb0ELb1EEEEEEEEEvNT_6ParamsE:
        .type           _ZN7cutlass13device_kernelIN5flash19enable_sm80_to_sm89INS1_16FlashAttnFwdSm80INS1_25CollectiveMainloopFwdSm80ILi4ELi1ELb0EN4cute5tupleIJNS5_1CILi128EEENS7_ILi48EEENS7_ILi96EEEEEELi96ENS_10bfloat16_tEfNS_4arch4Sm80ELb0ELb1ELb1ELb1ELb0ELb1ELb1ELb1EEENS1_21CollectiveEpilogueFwdINS6_IJS8_SA_S9_EEENS6_IJNS7_ILi1EEESI_SI_EEESC_SE_Li128ELb1ELb1ELb1ELb0EEENS1_36VarlenDynamicPersistentTileSchedulerILi128ELi48ELi128ELi128ELb1ELb1ELb0ELb1ELb0ELb1EEEEEEEEEvNT_6ParamsE,@function
        .size           _ZN7cutlass13device_kernelIN5flash19enable_sm80_to_sm89INS1_16FlashAttnFwdSm80INS1_25CollectiveMainloopFwdSm80ILi4ELi1ELb0EN4cute5tupleIJNS5_1CILi128EEENS7_ILi48EEENS7_ILi96EEEEEELi96ENS_10bfloat16_tEfNS_4arch4Sm80ELb0ELb1ELb1ELb1ELb0ELb1ELb1ELb1EEENS1_21CollectiveEpilogueFwdINS6_IJS8_SA_S9_EEENS6_IJNS7_ILi1EEESI_SI_EEESC_SE_Li128ELb1ELb1ELb1ELb0EEENS1_36VarlenDynamicPersistentTileSchedulerILi128ELi48ELi128ELi128ELb1ELb1ELb0ELb1ELb0ELb1EEEEEEEEEvNT_6ParamsE,(.L_x_14 - _ZN7cutlass13device_kernelIN5flash19enable_sm80_to_sm89INS1_16FlashAttnFwdSm80INS1_25CollectiveMainloopFwdSm80ILi4ELi1ELb0EN4cute5tupleIJNS5_1CILi128EEENS7_ILi48EEENS7_ILi96EEEEEELi96ENS_10bfloat16_tEfNS_4arch4Sm80ELb0ELb1ELb1ELb1ELb0ELb1ELb1ELb1EEENS1_21CollectiveEpilogueFwdINS6_IJS8_SA_S9_EEENS6_IJNS7_ILi1EEESI_SI_EEESC_SE_Li128ELb1ELb1ELb1ELb0EEENS1_36VarlenDynamicPersistentTileSchedulerILi128ELi48ELi128ELi128ELb1ELb1ELb0ELb1ELb0ELb1EEEEEEEEEvNT_6ParamsE)
        .other          _ZN7cutlass13device_kernelIN5flash19enable_sm80_to_sm89INS1_16FlashAttnFwdSm80INS1_25CollectiveMainloopFwdSm80ILi4ELi1ELb0EN4cute5tupleIJNS5_1CILi128EEENS7_ILi48EEENS7_ILi96EEEEEELi96ENS_10bfloat16_tEfNS_4arch4Sm80ELb0ELb1ELb1ELb1ELb0ELb1ELb1ELb1EEENS1_21CollectiveEpilogueFwdINS6_IJS8_SA_S9_EEENS6_IJNS7_ILi1EEESI_SI_EEESC_SE_Li128ELb1ELb1ELb1ELb0EEENS1_36VarlenDynamicPersistentTileSchedulerILi128ELi48ELi128ELi128ELb1ELb1ELb0ELb1ELb0ELb1EEEEEEEEEvNT_6ParamsE,@"STO_CUDA_ENTRY STV_DEFAULT"
_ZN7cutlass13device_kernelIN5flash19enable_sm80_to_sm89INS1_16FlashAttnFwdSm80INS1_25CollectiveMainloopFwdSm80ILi4ELi1ELb0EN4cute5tupleIJNS5_1CILi128EEENS7_ILi48EEENS7_ILi96EEEEEELi96ENS_10bfloat16_tEfNS_4arch4Sm80ELb0ELb1ELb1ELb1ELb0ELb1ELb1ELb1EEENS1_21CollectiveEpilogueFwdINS6_IJS8_SA_S9_EEENS6_IJNS7_ILi1EEESI_SI_EEESC_SE_Li128ELb1ELb1ELb1ELb0EEENS1_36VarlenDynamicPersistentTileSchedulerILi128ELi48ELi128ELi128ELb1ELb1ELb0ELb1ELb0ELb1EEEEEEEEEvNT_6ParamsE:
[----:B------:R-:W-:Y:S01]  /*0000*/  LDC R1, c[0x0][0x37c] ;  /* 0x0000df00ff017b82 */ /* 0x000fe20000000800 */
[----:B------:R-:W-:Y:S05]  /*0010*/  EXIT ;  /* 0x000000000000794d */ /* 0x000fea0003800000 */
.L_x_5:
        /* <DEDUP_REMOVED lines=14> */
.L_x_14:


//--------------------- .text._ZN7cutlass13device_kernelIN5flash19enable_sm80_to_sm89INS1_16FlashAttnFwdSm80INS1_25CollectiveMainloopFwdSm80ILi4ELi1ELb0EN4cute5tupleIJNS5_1CILi128EEENS7_ILi64EEENS7_ILi96EEEEEELi96ENS_10bfloat16_tEfNS_4arch4Sm80ELb1ELb0ELb1ELb0ELb0ELb0ELb1ELb1EEENS1_21CollectiveEpilogueFwdINS6_IJS8_SA_S9_EEENS6_IJNS7_ILi1EEESI_SI_EEESC_SE_Li128ELb0ELb1ELb1ELb0EEENS1_30DynamicPersistentTileSchedulerILi128ELi128ELb1ELb1ELb0EEEEEEEEEvNT_6ParamsE --------------------------
	.section	.text._ZN7cutlass13device_kernelIN5flash19enable_sm80_to_sm89INS1_16FlashAttnFwdSm80INS1_25CollectiveMainloopFwdSm80ILi4ELi1ELb0EN4cute5tupleIJNS5_1CILi128EEENS7_ILi64EEENS7_ILi96EEEEEELi96ENS_10bfloat16_tEfNS_4arch4Sm80ELb1ELb0ELb1ELb0ELb0ELb0ELb1ELb1EEENS1_21CollectiveEpilogueFwdINS6_IJS8_SA_S9_EEENS6_IJNS7_ILi1EEESI_SI_EEESC_SE_Li128ELb0ELb1ELb1ELb0EEENS1_30DynamicPersistentTileSchedulerILi128ELi128ELb1ELb1ELb0EEEEEEEEEvNT_6ParamsE,"ax",@progbits
	.align	128
.text._ZN7cutlass13device_kernelIN5flash19enable_sm80_to_sm89INS1_16FlashAttnFwdSm80INS1_25CollectiveMainloopFwdSm80ILi4ELi1ELb0EN4cute5tupleIJNS5_1CILi128EEENS7_ILi64EEENS7_ILi96EEEEEELi96ENS_10bfloat16_tEfNS_4arch4Sm80ELb1ELb0ELb1ELb0ELb0ELb0ELb1ELb1EEENS1_21CollectiveEpilogueFwdINS6_IJS8_SA_S9_EEENS6_IJNS7_ILi1EEESI_SI_EEESC_SE_Li128ELb0ELb1ELb1ELb0EEENS1_30DynamicPersistentTileSchedulerILi128ELi128ELb1ELb1ELb0EEEEEEEEEvNT_6ParamsE:
        .type           _ZN7cutlass13device_kernelIN5flash19enable_sm80_to_sm89INS1_16FlashAttnFwdSm80INS1_25CollectiveMainloopFwdSm80ILi4ELi1ELb0EN4cute5tupleIJNS5_1CILi128EEENS7_ILi64EEENS7_ILi96EEEEEELi96ENS_10bfloat16_tEfNS_4arch4Sm80ELb1ELb0ELb1ELb0ELb0ELb0ELb1ELb1EEENS1_21CollectiveEpilogueFwdINS6_IJS8_SA_S9_EEENS6_IJNS7_ILi1EEESI_SI_EEESC_SE_Li128ELb0ELb1ELb1ELb0EEENS1_30DynamicPersistentTileSchedulerILi128ELi128ELb1ELb1ELb0EEEEEEEEEvNT_6ParamsE,@function
        .size           _ZN7cutlass13device_kernelIN5flash19enable_sm80_to_sm89INS1_16FlashAttnFwdSm80INS1_25CollectiveMainloopFwdSm80ILi4ELi1ELb0EN4cute5tupleIJNS5_1CILi128EEENS7_ILi64EEENS7_ILi96EEEEEELi96ENS_10bfloat16_tEfNS_4arch4Sm80ELb1ELb0ELb1ELb0ELb0ELb0ELb1ELb1EEENS1_21CollectiveEpilogueFwdINS6_IJS8_SA_S9_EEENS6_IJNS7_ILi1EEESI_SI_EEESC_SE_Li128ELb0ELb1ELb1ELb0EEENS1_30DynamicPersistentTileSchedulerILi128ELi128ELb1ELb1ELb0EEEEEEEEEvNT_6ParamsE,(.L_x_15 - _ZN7cutlass13device_kernelIN5flash19enable_sm80_to_sm89INS1_16FlashAttnFwdSm80INS1_25CollectiveMainloopFwdSm80ILi4ELi1ELb0EN4cute5tupleIJNS5_1CILi128EEENS7_ILi64EEENS7_ILi96EEEEEELi96ENS_10bfloat16_tEfNS_4arch4Sm80ELb1ELb0ELb1ELb0ELb0ELb0ELb1ELb1EEENS1_21CollectiveEpilogueFwdINS6_IJS8_SA_S9_EEENS6_IJNS7_ILi1EEESI_SI_EEESC_SE_Li128ELb0ELb1ELb1ELb0EEENS1_30DynamicPersistentTileSchedulerILi128ELi128ELb1ELb1ELb0EEEEEEEEEvNT_6ParamsE)
        .other          _ZN7cutlass13device_kernelIN5flash19enable_sm80_to_sm89INS1_16FlashAttnFwdSm80INS1_25CollectiveMainloopFwdSm80ILi4ELi1ELb0EN4cute5tupleIJNS5_1CILi128EEENS7_ILi64EEENS7_ILi96EEEEEELi96ENS_10bfloat16_tEfNS_4arch4Sm80ELb1ELb0ELb1ELb0ELb0ELb0ELb1ELb1EEENS1_21CollectiveEpilogueFwdINS6_IJS8_SA_S9_EEENS6_IJNS7_ILi1EEESI_SI_EEESC_SE_Li128ELb0ELb1ELb1ELb0EEENS1_30DynamicPersistentTileSchedulerILi128ELi128ELb1ELb1ELb0EEEEEEEEEvNT_6ParamsE,@"STO_CUDA_ENTRY STV_DEFAULT"
_ZN7cutlass13device_kernelIN5flash19enable_sm80_to_sm89INS1_16FlashAttnFwdSm80INS1_25CollectiveMainloopFwdSm80ILi4ELi1ELb0EN4cute5tupleIJNS5_1CILi128EEENS7_ILi64EEENS7_ILi96EEEEEELi96ENS_10bfloat16_tEfNS_4arch4Sm80ELb1ELb0ELb1ELb0ELb0ELb0ELb1ELb1EEENS1_21CollectiveEpilogueFwdINS6_IJS8_SA_S9_EEENS6_IJNS7_ILi1EEESI_SI_EEESC_SE_Li128ELb0ELb1ELb1ELb0EEENS1_30DynamicPersistentTileSchedulerILi128ELi128ELb1ELb1ELb0EEEEEEEEEvNT_6ParamsE:
[----:B------:R-:W-:Y:S01]  /*0000*/  LDC R1, c[0x0][0x37c] ;  /* 0x0000df00ff017b82 */ /* 0x000fe20000000800 */
[----:B------:R-:W-:Y:S05]  /*0010*/  EXIT ;  /* 0x000000000000794d */ /* 0x000fea0003800000 */
.L_x_6:
        /* <DEDUP_REMOVED lines=14> */
.L_x_15:


//--------------------- .text._ZN7cutlass13device_kernelIN5flash19enable_sm80_to_sm89INS1_16FlashAttnFwdSm80INS1_25CollectiveMainloopFwdSm80ILi4ELi1ELb0EN4cute5tupleIJNS5_1CILi128EEENS7_ILi48EEENS7_ILi96EEEEEELi96ENS_10bfloat16_tEfNS_4arch4Sm80ELb1ELb0ELb1ELb1ELb0ELb0ELb1ELb1EEENS1_21CollectiveEpilogueFwdINS6_IJS8_SA_S9_EEENS6_IJNS7_ILi1EEESI_SI_EEESC_SE_Li128ELb1ELb1ELb1ELb0EEENS1_36VarlenDynamicPersistentTileSchedulerILi128ELi48ELi128ELi128ELb1ELb1ELb0ELb1ELb1ELb1EEEEEEEEEvNT_6ParamsE --------------------------
	.section	.text._ZN7cutlass13device_kernelIN5flash19enable_sm80_to_sm89INS1_16FlashAttnFwdSm80INS1_25CollectiveMainloopFwdSm80ILi4ELi1ELb0EN4cute5tupleIJNS5_1CILi128EEENS7_ILi48EEENS7_ILi96EEEEEELi96ENS_10bfloat16_tEfNS_4arch4Sm80ELb1ELb0ELb1ELb1ELb0ELb0ELb1ELb1EEENS1_21CollectiveEpilogueFwdINS6_IJS8_SA_S9_EEENS6_IJNS7_ILi1EEESI_SI_EEESC_SE_Li128ELb1ELb1ELb1ELb0EEENS1_36VarlenDynamicPersistentTileSchedulerILi128ELi48ELi128ELi128ELb1ELb1ELb0ELb1ELb1ELb1EEEEEEEEEvNT_6ParamsE,"ax",@progbits
	.align	128
.text._ZN7cutlass13device_kernelIN5flash19enable_sm80_to_sm89INS1_16FlashAttnFwdSm80INS1_25CollectiveMainloopFwdSm80ILi4ELi1ELb0EN4cute5tupleIJNS5_1CILi128EEENS7_ILi48EEENS7_ILi96EEEEEELi96ENS_10bfloat16_tEfNS_4arch4Sm80ELb1ELb0ELb1ELb1ELb0ELb0ELb1ELb1EEENS1_21CollectiveEpilogueFwdINS6_IJS8_SA_S9_EEENS6_IJNS7_ILi1EEESI_SI_EEESC_SE_Li128ELb1ELb1ELb1ELb0EEENS1_36VarlenDynamicPersistentTileSchedulerILi128ELi48ELi128ELi128ELb1ELb1ELb0ELb1ELb1ELb1EEEEEEEEEvNT_6ParamsE:
        .type           _ZN7cutlass13device_kernelIN5flash19enable_sm80_to_sm89INS1_16FlashAttnFwdSm80INS1_25CollectiveMainloopFwdSm80ILi4ELi1ELb0EN4cute5tupleIJNS5_1CILi128EEENS7_ILi48EEENS7_ILi96EEEEEELi96ENS_10bfloat16_tEfNS_4arch4Sm80ELb1ELb0ELb1ELb1ELb0ELb0ELb1ELb1EEENS1_21CollectiveEpilogueFwdINS6_IJS8_SA_S9_EEENS6_IJNS7_ILi1EEESI_SI_EEESC_SE_Li128ELb1ELb1ELb1ELb0EEENS1_36VarlenDynamicPersistentTileSchedulerILi128ELi48ELi128ELi128ELb1ELb1ELb0ELb1ELb1ELb1EEEEEEEEEvNT_6ParamsE,@function
        .size           _ZN7cutlass13device_kernelIN5flash19enable_sm80_to_sm89INS1_16FlashAttnFwdSm80INS1_25CollectiveMainloopFwdSm80ILi4ELi1ELb0EN4cute5tupleIJNS5_1CILi128EEENS7_ILi48EEENS7_ILi96EEEEEELi96ENS_10bfloat16_tEfNS_4arch4Sm80ELb1ELb0ELb1ELb1ELb0ELb0ELb1ELb1EEENS1_21CollectiveEpilogueFwdINS6_IJS8_SA_S9_EEENS6_IJNS7_ILi1EEESI_SI_EEESC_SE_Li128ELb1ELb1ELb1ELb0EEENS1_36VarlenDynamicPersistentTileSchedulerILi128ELi48ELi128ELi128ELb1ELb1ELb0ELb1ELb1ELb1EEEEEEEEEvNT_6ParamsE,(.L_x_16 - _ZN7cutlass13device_kernelIN5flash19enable_sm80_to_sm89INS1_16FlashAttnFwdSm80INS1_25CollectiveMainloopFwdSm80ILi4ELi1ELb0EN4cute5tupleIJNS5_1CILi128EEENS7_ILi48EEENS7_ILi96EEEEEELi96ENS_10bfloat16_tEfNS_4arch4Sm80ELb1ELb0ELb1ELb1ELb0ELb0ELb1ELb1EEENS1_21CollectiveEpilogueFwdINS6_IJS8_SA_S9_EEENS6_IJNS7_ILi1EEESI_SI_EEESC_SE_Li128ELb1ELb1ELb1ELb0EEENS1_36VarlenDynamicPersistentTileSchedulerILi128ELi48ELi128ELi128ELb1ELb1ELb0ELb1ELb1ELb1EEEEEEEEEvNT_6ParamsE)
        .other          _ZN7cutlass13device_kernelIN5flash19enable_sm80_to_sm89INS1_16FlashAttnFwdSm80INS1_25CollectiveMainloopFwdSm80ILi4ELi1ELb0EN4cute5tupleIJNS5_1CILi128EEENS7_ILi48EEENS7_ILi96EEEEEELi96ENS_10bfloat16_tEfNS_4arch4Sm80ELb1ELb0ELb1ELb1ELb0ELb0ELb1ELb1EEENS1_21CollectiveEpilogueFwdINS6_IJS8_SA_S9_EEENS6_IJNS7_ILi1EEESI_SI_EEESC_SE_Li128ELb1ELb1ELb1ELb0EEENS1_36VarlenDynamicPersistentTileSchedulerILi128ELi48ELi128ELi128ELb1ELb1ELb0ELb1ELb1ELb1EEEEEEEEEvNT_6ParamsE,@"STO_CUDA_ENTRY STV_DEFAULT"
_ZN7cutlass13device_kernelIN5flash19enable_sm80_to_sm89INS1_16FlashAttnFwdSm80INS1_25CollectiveMainloopFwdSm80ILi4ELi1ELb0EN4cute5tupleIJNS5_1CILi128EEENS7_ILi48EEENS7_ILi96EEEEEELi96ENS_10bfloat16_tEfNS_4arch4Sm80ELb1ELb0ELb1ELb1ELb0ELb0ELb1ELb1EEENS1_21CollectiveEpilogueFwdINS6_IJS8_SA_S9_EEENS6_IJNS7_ILi1EEESI_SI_EEESC_SE_Li128ELb1ELb1ELb1ELb0EEENS1_36VarlenDynamicPersistentTileSchedulerILi128ELi48ELi128ELi128ELb1ELb1ELb0ELb1ELb1ELb1EEEEEEEEEvNT_6ParamsE:
[----:B------:R-:W-:Y:S01]  /*0000*/  LDC R1, c[0x0][0x37c] ;  /* 0x0000df00ff017b82 */ /* 0x000fe20000000800 */
[----:B------:R-:W-:Y:S05]  /*0010*/  EXIT ;  /* 0x000000000000794d */ /* 0x000fea0003800000 */
.L_x_7:
        /* <DEDUP_REMOVED lines=14> */
.L_x_16:


//--------------------- .text._ZN7cutlass13device_kernelIN5flash19enable_sm80_to_sm89INS1_16FlashAttnFwdSm80INS1_25CollectiveMainloopFwdSm80ILi4ELi1ELb0EN4cute5tupleIJNS5_1CILi128EEENS7_ILi48EEENS7_ILi96EEEEEELi96ENS_10bfloat16_tEfNS_4arch4Sm80ELb1ELb0ELb1ELb1ELb0ELb1ELb1ELb1EEENS1_21CollectiveEpilogueFwdINS6_IJS8_SA_S9_EEENS6_IJNS7_ILi1EEESI_SI_EEESC_SE_Li128ELb1ELb1ELb1ELb0EEENS1_36VarlenDynamicPersistentTileSchedulerILi128ELi48ELi128ELi128ELb1ELb1ELb0ELb1ELb1ELb1EEEEEEEEEvNT_6ParamsE --------------------------
	.section	.text._ZN7cutlass13device_kernelIN5flash19enable_sm80_to_sm89INS1_16FlashAttnFwdSm80INS1_25CollectiveMainloopFwdSm80ILi4ELi1ELb0EN4cute5tupleIJNS5_1CILi128EEENS7_ILi48EEENS7_ILi96EEEEEELi96ENS_10bfloat16_tEfNS_4arch4Sm80ELb1ELb0ELb1ELb1ELb0ELb1ELb1ELb1EEENS1_21CollectiveEpilogueFwdINS6_IJS8_SA_S9_EEENS6_IJNS7_ILi1EEESI_SI_EEESC_SE_Li128ELb1ELb1ELb1ELb0EEENS1_36VarlenDynamicPersistentTileSchedulerILi128ELi48ELi128ELi128ELb1ELb1ELb0ELb1ELb1ELb1EEEEEEEEEvNT_6ParamsE,"ax",@progbits
	.align	128
.text._ZN7cutlass13device_kernelIN5flash19enable_sm80_to_sm89INS1_16FlashAttnFwdSm80INS1_25CollectiveMainloopFwdSm80ILi4ELi1ELb0EN4cute5tupleIJNS5_1CILi128EEENS7_ILi48EEENS7_ILi96EEEEEELi96ENS_10bfloat16_tEfNS_4arch4Sm80ELb1ELb0ELb1ELb1ELb0ELb1ELb1ELb1EEENS1_21CollectiveEpilogueFwdINS6_IJS8_SA_S9_EEENS6_IJNS7_ILi1EEESI_SI_EEESC_SE_Li128ELb1ELb1ELb1ELb0EEENS1_36VarlenDynamicPersistentTileSchedulerILi128ELi48ELi128ELi128ELb1ELb1ELb0ELb1ELb1ELb1EEEEEEEEEvNT_6ParamsE:
        .type           _ZN7cutlass13device_kernelIN5flash19enable_sm80_to_sm89INS1_16FlashAttnFwdSm80INS1_25CollectiveMainloopFwdSm80ILi4ELi1ELb0EN4cute5tupleIJNS5_1CILi128EEENS7_ILi48EEENS7_ILi96EEEEEELi96ENS_10bfloat16_tEfNS_4arch4Sm80ELb1ELb0ELb1ELb1ELb0ELb1ELb1ELb1EEENS1_21CollectiveEpilogueFwdINS6_IJS8_SA_S9_EEENS6_IJNS7_ILi1EEESI_SI_EEESC_SE_Li128ELb1ELb1ELb1ELb0EEENS1_36VarlenDynamicPersistentTileSchedulerILi128ELi48ELi128ELi128ELb1ELb1ELb0ELb1ELb1ELb1EEEEEEEEEvNT_6ParamsE,@function
        .size           _ZN7cutlass13device_kernelIN5flash19enable_sm80_to_sm89INS1_16FlashAttnFwdSm80INS1_25CollectiveMainloopFwdSm80ILi4ELi1ELb0EN4cute5tupleIJNS5_1CILi128EEENS7_ILi48EEENS7_ILi96EEEEEELi96ENS_10bfloat16_tEfNS_4arch4Sm80ELb1ELb0ELb1ELb1ELb0ELb1ELb1ELb1EEENS1_21CollectiveEpilogueFwdINS6_IJS8_SA_S9_EEENS6_IJNS7_ILi1EEESI_SI_EEESC_SE_Li128ELb1ELb1ELb1ELb0EEENS1_36VarlenDynamicPersistentTileSchedulerILi128ELi48ELi128ELi128ELb1ELb1ELb0ELb1ELb1ELb1EEEEEEEEEvNT_6ParamsE,(.L_x_17 - _ZN7cutlass13device_kernelIN5flash19enable_sm80_to_sm89INS1_16FlashAttnFwdSm80INS1_25CollectiveMainloopFwdSm80ILi4ELi1ELb0EN4cute5tupleIJNS5_1CILi128EEENS7_ILi48EEENS7_ILi96EEEEEELi96ENS_10bfloat16_tEfNS_4arch4Sm80ELb1ELb0ELb1ELb1ELb0ELb1ELb1ELb1EEENS1_21CollectiveEpilogueFwdINS6_IJS8_SA_S9_EEENS6_IJNS7_ILi1EEESI_SI_EEESC_SE_Li128ELb1ELb1ELb1ELb0EEENS1_36VarlenDynamicPersistentTileSchedulerILi128ELi48ELi128ELi128ELb1ELb1ELb0ELb1ELb1ELb1EEEEEEEEEvNT_6ParamsE)
        .other          _ZN7cutlass13device_kernelIN5flash19enable_sm80_to_sm89INS1_16FlashAttnFwdSm80INS1_25CollectiveMainloopFwdSm80ILi4ELi1ELb0EN4cute5tupleIJNS5_1CILi128EEENS7_ILi48EEENS7_ILi96EEEEEELi96ENS_10bfloat16_tEfNS_4arch4Sm80ELb1ELb0ELb1ELb1ELb0ELb1ELb1ELb1EEENS1_21CollectiveEpilogueFwdINS6_IJS8_SA_S9_EEENS6_IJNS7_ILi1EEESI_SI_EEESC_SE_Li128ELb1ELb1ELb1ELb0EEENS1_36VarlenDynamicPersistentTileSchedulerILi128ELi48ELi128ELi128ELb1ELb1ELb0ELb1ELb1ELb1EEEEEEEEEvNT_6ParamsE,@"STO_CUDA_ENTRY STV_DEFAULT"
_ZN7cutlass13device_kernelIN5flash19enable_sm80_to_sm89INS1_16FlashAttnFwdSm80INS1_25CollectiveMainloopFwdSm80ILi4ELi1ELb0EN4cute5tupleIJNS5_1CILi128EEENS7_ILi48EEENS7_ILi96EEEEEELi96ENS_10bfloat16_tEfNS_4arch4Sm80ELb1ELb0ELb1ELb1ELb0ELb1ELb1ELb1EEENS1_21CollectiveEpilogueFwdINS6_IJS8_SA_S9_EEENS6_IJNS7_ILi1EEESI_SI_EEESC_SE_Li128ELb1ELb1ELb1ELb0EEENS1_36VarlenDynamicPersistentTileSchedulerILi128ELi48ELi128ELi128ELb1ELb1ELb0ELb1ELb1ELb1EEEEEEEEEvNT_6ParamsE:
[----:B------:R-:W-:Y:S01]  /*0000*/  LDC R1, c[0x0][0x37c] ;  /* 0x0000df00ff017b82 */ /* 0x000fe20000000800 */
[----:B------:R-:W-:Y:S05]  /*0010*/  EXIT ;  /* 0x000000000000794d */ /* 0x000fea0003800000 */
.L_x_8:
        /* <DEDUP_REMOVED lines=14> */
.L_x_17:


//--------------------- .nv.shared.reserved.0     --------------------------
	.section	.nv.shared.reserved.0,"aw",@nobits
	.weak		__nv_reservedSMEM_offset_0_alias
	.size		__nv_reservedSMEM_offset_0_alias, 0, 64
	.other		__nv_reservedSMEM_offset_0_alias,@"STO_CUDA_RESERVED_SHARED STV_DEFAULT"
__nv_reservedSMEM_offset_0_alias:
	.zero		0
	.zero		64


//--------------------- .nv.global                --------------------------
	.section	.nv.global,"aw",@nobits
.nv.global:
	.type		_ZN79_INTERNAL_eeeff583_43_flash_fwd_hdim96_bf16_split_softcap_sm80_cu_49158569_34784cute1_E,@object
	.size		_ZN79_INTERNAL_eeeff583_43_flash_fwd_hdim96_bf16_split_softcap_sm80_cu_49158569_34784cute1_E,(_ZN79_INTERNAL_eeeff583_43_flash_fwd_hdim96_bf16_split_softcap_sm80_cu_49158569_34784cuda3std3__45__cpo6cbeginE - _ZN79_INTERNAL_eeeff583_43_flash_fwd_hdim96_bf16_split_softcap_sm80_cu_49158569_34784cute1_E)
_ZN79_INTERNAL_eeeff583_43_flash_fwd_hdim96_bf16_split_softcap_sm80_cu_49158569_34784cute1_E:
	.zero		1
	.type		_ZN79_INTERNAL_eeeff583_43_flash_fwd_hdim96_bf16_split_softcap_sm80_cu_49158569_34784cuda3std3__45__cpo6cbeginE,@object
	.size		_ZN79_INTERNAL_eeeff583_43_flash_fwd_hdim96_bf16_split_softcap_sm80_cu_49158569_34784cuda3std3__45__cpo6cbeginE,(_ZN79_INTERNAL_eeeff583_43_flash_fwd_hdim96_bf16_split_softcap_sm80_cu_49158569_34784cuda3std3__48in_placeE - _ZN79_INTERNAL_eeeff583_43_flash_fwd_hdim96_bf16_split_softcap_sm80_cu_49158569_34784cuda3std3__45__cpo6cbeginE)
_ZN79_INTERNAL_eeeff583_43_flash_fwd_hdim96_bf16_split_softcap_sm80_cu_49158569_34784cuda3std3__45__cpo6cbeginE:
	.zero		1
	.type		_ZN79_INTERNAL_eeeff583_43_flash_fwd_hdim96_bf16_split_softcap_sm80_cu_49158569_34784cuda3std3__48in_placeE,@object
	.size		_ZN79_INTERNAL_eeeff583_43_flash_fwd_hdim96_bf16_split_softcap_sm80_cu_49158569_34784cuda3std3__48in_placeE,(_ZN79_INTERNAL_eeeff583_43_flash_fwd_hdim96_bf16_split_softcap_sm80_cu_49158569_34784cuda3std6ranges3__45__cpo9iter_moveE - _ZN79_INTERNAL_eeeff583_43_flash_fwd_hdim96_bf16_split_softcap_sm80_cu_49158569_34784cuda3std3__48in_placeE)
_ZN79_INTERNAL_eeeff583_43_flash_fwd_hdim96_bf16_split_softcap_sm80_cu_49158569_34784cuda3std3__48in_placeE:
	.zero		1
	.type		_ZN79_INTERNAL_eeeff583_43_flash_fwd_hdim96_bf16_split_softcap_sm80_cu_49158569_34784cuda3std6ranges3__45__cpo9iter_moveE,@object
	.size		_ZN79_INTERNAL_eeeff583_43_flash_fwd_hdim96_bf16_split_softcap_sm80_cu_49158569_34784cuda3std6ranges3__45__cpo9iter_moveE,(_ZN79_INTERNAL_eeeff583_43_flash_fwd_hdim96_bf16_split_softcap_sm80_cu_49158569_34784cuda3std3__45__cpo5beginE - _ZN79_INTERNAL_eeeff583_43_flash_fwd_hdim96_bf16_split_softcap_sm80_cu_49158569_34784cuda3std6ranges3__45__cpo9iter_moveE)
_ZN79_INTERNAL_eeeff583_43_flash_fwd_hdim96_bf16_split_softcap_sm80_cu_49158569_34784cuda3std6ranges3__45__cpo9iter_moveE:
	.zero		1
	.type		_ZN79_INTERNAL_eeeff583_43_flash_fwd_hdim96_bf16_split_softcap_sm80_cu_49158569_34784cuda3std3__45__cpo5beginE,@object
	.size		_ZN79_INTERNAL_eeeff583_43_flash_fwd_hdim96_bf16_split_softcap_sm80_cu_49158569_34784cuda3std3__45__cpo5beginE,(_ZN79_INTERNAL_eeeff583_43_flash_fwd_hdim96_bf16_split_softcap_sm80_cu_49158569_34784cuda3std3__481_GLOBAL__N__eeeff583_43_flash_fwd_hdim96_bf16_split_softcap_sm80_cu_49158569_34786ignoreE - _ZN79_INTERNAL_eeeff583_43_flash_fwd_hdim96_bf16_split_softcap_sm80_cu_49158569_34784cuda3std3__45__cpo5beginE)
_ZN79_INTERNAL_eeeff583_43_flash_fwd_hdim96_bf16_split_softcap_sm80_cu_49158569_34784cuda3std3__45__cpo5beginE:
	.zero		1
	.type		_ZN79_INTERNAL_eeeff583_43_flash_fwd_hdim96_bf16_split_softcap_sm80_cu_49158569_34784cuda3std3__481_GLOBAL__N__eeeff583_43_flash_fwd_hdim96_bf16_split_softcap_sm80_cu_49158569_34786ignoreE,@object
	.size		_ZN79_INTERNAL_eeeff583_43_flash_fwd_hdim96_bf16_split_softcap_sm80_cu_49158569_34784cuda3std3__481_GLOBAL__N__eeeff583_43_flash_fwd_hdim96_bf16_split_softcap_sm80_cu_49158569_34786ignoreE,(_ZN79_INTERNAL_eeeff583_43_flash_fwd_hdim96_bf16_split_softcap_sm80_cu_49158569_34784cute7productE - _ZN79_INTERNAL_eeeff583_43_flash_fwd_hdim96_bf16_split_softcap_sm80_cu_49158569_34784cuda3std3__481_GLOBAL__N__eeeff583_43_flash_fwd_hdim96_bf16_split_softcap_sm80_cu_49158569_34786ignoreE)
_ZN79_INTERNAL_eeeff583_43_flash_fwd_hdim96_bf16_split_softcap_sm80_cu_49158569_34784cuda3std3__481_GLOBAL__N__eeeff583_43_flash_fwd_hdim96_bf16_split_softcap_sm80_cu_49158569_34786ignoreE:
	.zero		1
	.type		_ZN79_INTERNAL_eeeff583_43_flash_fwd_hdim96_bf16_split_softcap_sm80_cu_49158569_34784cute7productE,@object
	.size		_ZN79_INTERNAL_eeeff583_43_flash_fwd_hdim96_bf16_split_softcap_sm80_cu_49158569_34784cute7productE,(_ZN79_INTERNAL_eeeff583_43_flash_fwd_hdim96_bf16_split_softcap_sm80_cu_49158569_34784cuda3std3__45__cpo3endE - _ZN79_INTERNAL_eeeff583_43_flash_fwd_hdim96_bf16_split_softcap_sm80_cu_49158569_34784cute7productE)
_ZN79_INTERNAL_eeeff583_43_flash_fwd_hdim96_bf16_split_softcap_sm80_cu_49158569_34784cute7productE:
	.zero		1
	.type		_ZN79_INTERNAL_eeeff583_43_flash_fwd_hdim96_bf16_split_softcap_sm80_cu_49158569_34784cuda3std3__45__cpo3endE,@object
	.size		_ZN79_INTERNAL_eeeff583_43_flash_fwd_hdim96_bf16_split_softcap_sm80_cu_49158569_34784cuda3std3__45__cpo3endE,(_ZN79_INTERNAL_eeeff583_43_flash_fwd_hdim96_bf16_split_softcap_sm80_cu_49158569_34784cuda3std3__419piecewise_constructE - _ZN79_INTERNAL_eeeff583_43_flash_fwd_hdim96_bf16_split_softcap_sm80_cu_49158569_34784cuda3std3__45__cpo3endE)
_ZN79_INTERNAL_eeeff583_43_flash_fwd_hdim96_bf16_split_softcap_sm80_cu_49158569_34784cuda3std3__45__cpo3endE:
	.zero		1
	.type		_ZN79_INTERNAL_eeeff583_43_flash_fwd_hdim96_bf16_split_softcap_sm80_cu_49158569_34784cuda3std3__419piecewise_constructE,@object
	.size		_ZN79_INTERNAL_eeeff583_43_flash_fwd_hdim96_bf16_split_softcap_sm80_cu_49158569_34784cuda3std3__419piecewise_constructE,(_ZN79_INTERNAL_eeeff583_43_flash_fwd_hdim96_bf16_split_softcap_sm80_cu_49158569_34784cuda3std3__45__cpo4cendE - _ZN79_INTERNAL_eeeff583_43_flash_fwd_hdim96_bf16_split_softcap_sm80_cu_49158569_34784cuda3std3__419piecewise_constructE)
_ZN79_INTERNAL_eeeff583_43_flash_fwd_hdim96_bf16_split_softcap_sm80_cu_49158569_34784cuda3std3__419piecewise_constructE:
	.zero		1
	.type		_ZN79_INTERNAL_eeeff583_43_flash_fwd_hdim96_bf16_split_softcap_sm80_cu_49158569_34784cuda3std3__45__cpo4cendE,@object
	.size		_ZN79_INTERNAL_eeeff583_43_flash_fwd_hdim96_bf16_split_softcap_sm80_cu_49158569_34784cuda3std3__45__cpo4cendE,(_ZN79_INTERNAL_eeeff583_43_flash_fwd_hdim96_bf16_split_softcap_sm80_cu_49158569_34784cuda3std6ranges3__45__cpo4swapE - _ZN79_INTERNAL_eeeff583_43_flash_fwd_hdim96_bf16_split_softcap_sm80_cu_49158569_34784cuda3std3__45__cpo4cendE)
_ZN79_INTERNAL_eeeff583_43_flash_fwd_hdim96_bf16_split_softcap_sm80_cu_49158569_34784cuda3std3__45__cpo4cendE:
	.zero		1
	.type		_ZN79_INTERNAL_eeeff583_43_flash_fwd_hdim96_bf16_split_softcap_sm80_cu_49158569_34784cuda3std6ranges3__45__cpo4swapE,@object
	.size		_ZN79_INTERNAL_eeeff583_43_flash_fwd_hdim96_bf16_split_softcap_sm80_cu_49158569_34784cuda3std6ranges3__45__cpo4swapE,(.L_7 - _ZN79_INTERNAL_eeeff583_43_flash_fwd_hdim96_bf16_split_softcap_sm80_cu_49158569_34784cuda3std6ranges3__45__cpo4swapE)
_ZN79_INTERNAL_eeeff583_43_flash_fwd_hdim96_bf16_split_softcap_sm80_cu_49158569_34784cuda3std6ranges3__45__cpo4swapE:
	.zero		1
.L_7:


//--------------------- .nv.constant0._ZN7cutlass13device_kernelIN5flash19enable_sm80_to_sm89INS1_16FlashAttnFwdSm80INS1_25CollectiveMainloopFwdSm80ILi4ELi1ELb0EN4cute5tupleIJNS5_1CILi128EEENS7_ILi64EEENS7_ILi96EEEEEELi96ENS_10bfloat16_tEfNS_4arch4Sm80ELb0ELb0ELb1ELb0ELb0ELb0ELb1ELb1EEENS1_21CollectiveEpilogueFwdINS6_IJS8_SA_S9_EEENS6_IJNS7_ILi1EEESI_SI_EEESC_SE_Li128ELb0ELb1ELb1ELb0EEENS1_19SingleTileSchedulerILb0ELb1ELb1ELi128EEEEEEEEEvNT_6ParamsE --------------------------
	.section	.nv.constant0._ZN7cutlass13device_kernelIN5flash19enable_sm80_to_sm89INS1_16FlashAttnFwdSm80INS1_25CollectiveMainloopFwdSm80ILi4ELi1ELb0EN4cute5tupleIJNS5_1CILi128EEENS7_ILi64EEENS7_ILi96EEEEEELi96ENS_10bfloat16_tEfNS_4arch4Sm80ELb0ELb0ELb1ELb0ELb0ELb0ELb1ELb1EEENS1_21CollectiveEpilogueFwdINS6_IJS8_SA_S9_EEENS6_IJNS7_ILi1EEESI_SI_EEESC_SE_Li128ELb0ELb1ELb1ELb0EEENS1_19SingleTileSchedulerILb0ELb1ELb1ELi128EEEEEEEEEvNT_6ParamsE,"a",@progbits
	.sectionflags	@""
	.align	4
.nv.constant0._ZN7cutlass13device_kernelIN5flash19enable_sm80_to_sm89INS1_16FlashAttnFwdSm80INS1_25CollectiveMainloopFwdSm80ILi4ELi1ELb0EN4cute5tupleIJNS5_1CILi128EEENS7_ILi64EEENS7_ILi96EEEEEELi96ENS_10bfloat16_tEfNS_4arch4Sm80ELb0ELb0ELb1ELb0ELb0ELb0ELb1ELb1EEENS1_21CollectiveEpilogueFwdINS6_IJS8_SA_S9_EEENS6_IJNS7_ILi1EEESI_SI_EEESC_SE_Li128ELb0ELb1ELb1ELb0EEENS1_19SingleTileSchedulerILb0ELb1ELb1ELi128EEEEEEEEEvNT_6ParamsE:
	.zero		1944


//--------------------- .nv.constant0._ZN7cutlass13device_kernelIN5flash19enable_sm80_to_sm89INS1_16FlashAttnFwdSm80INS1_25CollectiveMainloopFwdSm80ILi4ELi1ELb0EN4cute5tupleIJNS5_1CILi128EEENS7_ILi48EEENS7_ILi96EEEEEELi96ENS_10bfloat16_tEfNS_4arch4Sm80ELb0ELb0ELb1ELb1ELb0ELb0ELb1ELb1EEENS1_21CollectiveEpilogueFwdINS6_IJS8_SA_S9_EEENS6_IJNS7_ILi1EEESI_SI_EEESC_SE_Li128ELb1ELb1ELb1ELb0EEENS1_36VarlenDynamicPersistentTileSchedulerILi128ELi48ELi128ELi128ELb1ELb1ELb0ELb0ELb1ELb1EEEEEEEEEvNT_6ParamsE --------------------------
	.section	.nv.constant0._ZN7cutlass13device_kernelIN5flash19enable_sm80_to_sm89INS1_16FlashAttnFwdSm80INS1_25CollectiveMainloopFwdSm80ILi4ELi1ELb0EN4cute5tupleIJNS5_1CILi128EEENS7_ILi48EEENS7_ILi96EEEEEELi96ENS_10bfloat16_tEfNS_4arch4Sm80ELb0ELb0ELb1ELb1ELb0ELb0ELb1ELb1EEENS1_21CollectiveEpilogueFwdINS6_IJS8_SA_S9_EEENS6_IJNS7_ILi1EEESI_SI_EEESC_SE_Li128ELb1ELb1ELb1ELb0EEENS1_36VarlenDynamicPersistentTileSchedulerILi128ELi48ELi128ELi128ELb1ELb1ELb0ELb0ELb1ELb1EEEEEEEEEvNT_6ParamsE,"a",@progbits
	.sectionflags	@""
	.align	4
.nv.constant0._ZN7cutlass13device_kernelIN5flash19enable_sm80_to_sm89INS1_16FlashAttnFwdSm80INS1_25CollectiveMainloopFwdSm80ILi4ELi1ELb0EN4cute5tupleIJNS5_1CILi128EEENS7_ILi48EEENS7_ILi96EEEEEELi96ENS_10bfloat16_tEfNS_4arch4Sm80ELb0ELb0ELb1ELb1ELb0ELb0ELb1ELb1EEENS1_21CollectiveEpilogueFwdINS6_IJS8_SA_S9_EEENS6_IJNS7_ILi1EEESI_SI_EEESC_SE_Li128ELb1ELb1ELb1ELb0EEENS1_36VarlenDynamicPersistentTileSchedulerILi128ELi48ELi128ELi128ELb1ELb1ELb0ELb0ELb1ELb1EEEEEEEEEvNT_6ParamsE:
	.zero		1976


//--------------------- .nv.constant0._ZN7cutlass13device_kernelIN5flash19enable_sm80_to_sm89INS1_16FlashAttnFwdSm80INS1_25CollectiveMainloopFwdSm80ILi4ELi1ELb0EN4cute5tupleIJNS5_1CILi128EEENS7_ILi48EEENS7_ILi96EEEEEELi96ENS_10bfloat16_tEfNS_4arch4Sm80ELb0ELb0ELb1ELb1ELb0ELb1ELb1ELb1EEENS1_21CollectiveEpilogueFwdINS6_IJS8_SA_S9_EEENS6_IJNS7_ILi1EEESI_SI_EEESC_SE_Li128ELb1ELb1ELb1ELb0EEENS1_36VarlenDynamicPersistentTileSchedulerILi128ELi48ELi128ELi128ELb1ELb1ELb0ELb0ELb1ELb1EEEEEEEEEvNT_6ParamsE --------------------------
	.section	.nv.constant0._ZN7cutlass13device_kernelIN5flash19enable_sm80_to_sm89INS1_16FlashAttnFwdSm80INS1_25CollectiveMainloopFwdSm80ILi4ELi1ELb0EN4cute5tupleIJNS5_1CILi128EEENS7_ILi48EEENS7_ILi96EEEEEELi96ENS_10bfloat16_tEfNS_4arch4Sm80ELb0ELb0ELb1ELb1ELb0ELb1ELb1ELb1EEENS1_21CollectiveEpilogueFwdINS6_IJS8_SA_S9_EEENS6_IJNS7_ILi1EEESI_SI_EEESC_SE_Li128ELb1ELb1ELb1ELb0EEENS1_36VarlenDynamicPersistentTileSchedulerILi128ELi48ELi128ELi128ELb1ELb1ELb0ELb0ELb1ELb1EEEEEEEEEvNT_6ParamsE,"a",@progbits
	.sectionflags	@""
	.align	4
.nv.constant0._ZN7cutlass13device_kernelIN5flash19enable_sm80_to_sm89INS1_16FlashAttnFwdSm80INS1_25CollectiveMainloopFwdSm80ILi4ELi1ELb0EN4cute5tupleIJNS5_1CILi128EEENS7_ILi48EEENS7_ILi96EEEEEELi96ENS_10bfloat16_tEfNS_4arch4Sm80ELb0ELb0ELb1ELb1ELb0ELb1ELb1ELb1EEENS1_21CollectiveEpilogueFwdINS6_IJS8_SA_S9_EEENS6_IJNS7_ILi1EEESI_SI_EEESC_SE_Li128ELb1ELb1ELb1ELb0EEENS1_36VarlenDynamicPersistentTileSchedulerILi128ELi48ELi128ELi128ELb1ELb1ELb0ELb0ELb1ELb1EEEEEEEEEvNT_6ParamsE:
	.zero		1976


//--------------------- .nv.constant0._ZN7cutlass13device_kernelIN5flash19enable_sm80_to_sm89INS1_16FlashAttnFwdSm80INS1_25CollectiveMainloopFwdSm80ILi4ELi1ELb0EN4cute5tupleIJNS5_1CILi128EEENS7_ILi48EEENS7_ILi96EEEEEELi96ENS_10bfloat16_tEfNS_4arch4Sm80ELb0ELb1ELb1ELb0ELb0ELb0ELb1ELb1EEENS1_21CollectiveEpilogueFwdINS6_IJS8_SA_S9_EEENS6_IJNS7_ILi1EEESI_SI_EEESC_SE_Li128ELb0ELb1ELb1ELb0EEENS1_19SingleTileSchedulerILb0ELb1ELb1ELi128EEEEEEEEEvNT_6ParamsE --------------------------
	.section	.nv.constant0._ZN7cutlass13device_kernelIN5flash19enable_sm80_to_sm89INS1_16FlashAttnFwdSm80INS1_25CollectiveMainloopFwdSm80ILi4ELi1ELb0EN4cute5tupleIJNS5_1CILi128EEENS7_ILi48EEENS7_ILi96EEEEEELi96ENS_10bfloat16_tEfNS_4arch4Sm80ELb0ELb1ELb1ELb0ELb0ELb0ELb1ELb1EEENS1_21CollectiveEpilogueFwdINS6_IJS8_SA_S9_EEENS6_IJNS7_ILi1EEESI_SI_EEESC_SE_Li128ELb0ELb1ELb1ELb0EEENS1_19SingleTileSchedulerILb0ELb1ELb1ELi128EEEEEEEEEvNT_6ParamsE,"a",@progbits
	.sectionflags	@""
	.align	4
.nv.constant0._ZN7cutlass13device_kernelIN5flash19enable_sm80_to_sm89INS1_16FlashAttnFwdSm80INS1_25CollectiveMainloopFwdSm80ILi4ELi1ELb0EN4cute5tupleIJNS5_1CILi128EEENS7_ILi48EEENS7_ILi96EEEEEELi96ENS_10bfloat16_tEfNS_4arch4Sm80ELb0ELb1ELb1ELb0ELb0ELb0ELb1ELb1EEENS1_21CollectiveEpilogueFwdINS6_IJS8_SA_S9_EEENS6_IJNS7_ILi1EEESI_SI_EEESC_SE_Li128ELb0ELb1ELb1ELb0EEENS1_19SingleTileSchedulerILb0ELb1ELb1ELi128EEEEEEEEEvNT_6ParamsE:
	.zero		1944


//--------------------- .nv.constant0._ZN7cutlass13device_kernelIN5flash19enable_sm80_to_sm89INS1_16FlashAttnFwdSm80INS1_25CollectiveMainloopFwdSm80ILi4ELi1ELb0EN4cute5tupleIJNS5_1CILi128EEENS7_ILi48EEENS7_ILi96EEEEEELi96ENS_10bfloat16_tEfNS_4arch4Sm80ELb0ELb1ELb1ELb1ELb0ELb0ELb1ELb1EEENS1_21CollectiveEpilogueFwdINS6_IJS8_SA_S9_EEENS6_IJNS7_ILi1EEESI_SI_EEESC_SE_Li128ELb1ELb1ELb1ELb0EEENS1_36VarlenDynamicPersistentTileSchedulerILi128ELi48ELi128ELi128ELb1ELb1ELb0ELb1ELb0ELb1EEEEEEEEEvNT_6ParamsE --------------------------
	.section	.nv.constant0._ZN7cutlass13device_kernelIN5flash19enable_sm80_to_sm89INS1_16FlashAttnFwdSm80INS1_25CollectiveMainloopFwdSm80ILi4ELi1ELb0EN4cute5tupleIJNS5_1CILi128EEENS7_ILi48EEENS7_ILi96EEEEEELi96ENS_10bfloat16_tEfNS_4arch4Sm80ELb0ELb1ELb1ELb1ELb0ELb0ELb1ELb1EEENS1_21CollectiveEpilogueFwdINS6_IJS8_SA_S9_EEENS6_IJNS7_ILi1EEESI_SI_EEESC_SE_Li128ELb1ELb1ELb1ELb0EEENS1_36VarlenDynamicPersistentTileSchedulerILi128ELi48ELi128ELi128ELb1ELb1ELb0ELb1ELb0ELb1EEEEEEEEEvNT_6ParamsE,"a",@progbits
	.sectionflags	@""
	.align	4
.nv.constant0._ZN7cutlass13device_kernelIN5flash19enable_sm80_to_sm89INS1_16FlashAttnFwdSm80INS1_25CollectiveMainloopFwdSm80ILi4ELi1ELb0EN4cute5tupleIJNS5_1CILi128EEENS7_ILi48EEENS7_ILi96EEEEEELi96ENS_10bfloat16_tEfNS_4arch4Sm80ELb0ELb1ELb1ELb1ELb0ELb0ELb1ELb1EEENS1_21CollectiveEpilogueFwdINS6_IJS8_SA_S9_EEENS6_IJNS7_ILi1EEESI_SI_EEESC_SE_Li128ELb1ELb1ELb1ELb0EEENS1_36VarlenDynamicPersistentTileSchedulerILi128ELi48ELi128ELi128ELb1ELb1ELb0ELb1ELb0ELb1EEEEEEEEEvNT_6ParamsE:
	.zero		1976


//--------------------- .nv.constant0._ZN7cutlass13device_kernelIN5flash19enable_sm80_to_sm89INS1_16FlashAttnFwdSm80INS1_25CollectiveMainloopFwdSm80ILi4ELi1ELb0EN4cute5tupleIJNS5_1CILi128EEENS7_ILi48EEENS7_ILi96EEEEEELi96ENS_10bfloat16_tEfNS_4arch4Sm80ELb0ELb1ELb1ELb1ELb0ELb1ELb1ELb1EEENS1_21CollectiveEpilogueFwdINS6_IJS8_SA_S9_EEENS6_IJNS7_ILi1EEESI_SI_EEESC_SE_Li128ELb1ELb1ELb1ELb0EEENS1_36VarlenDynamicPersistentTileSchedulerILi128ELi48ELi128ELi128ELb1ELb1ELb0ELb1ELb0ELb1EEEEEEEEEvNT_6ParamsE --------------------------
	.section	.nv.constant0._ZN7cutlass13device_kernelIN5flash19enable_sm80_to_sm89INS1_16FlashAttnFwdSm80INS1_25CollectiveMainloopFwdSm80ILi4ELi1ELb0EN4cute5tupleIJNS5_1CILi128EEENS7_ILi48EEENS7_ILi96EEEEEELi96ENS_10bfloat16_tEfNS_4arch4Sm80ELb0ELb1ELb1ELb1ELb0ELb1ELb1ELb1EEENS1_21CollectiveEpilogueFwdINS6_IJS8_SA_S9_EEENS6_IJNS7_ILi1EEESI_SI_EEESC_SE_Li128ELb1ELb1ELb1ELb0EEENS1_36VarlenDynamicPersistentTileSchedulerILi128ELi48ELi128ELi128ELb1ELb1ELb0ELb1ELb0ELb1EEEEEEEEEvNT_6ParamsE,"a",@progbits
	.sectionflags	@""
	.align	4
.nv.constant0._ZN7cutlass13device_kernelIN5flash19enable_sm80_to_sm89INS1_16FlashAttnFwdSm80INS1_25CollectiveMainloopFwdSm80ILi4ELi1ELb0EN4cute5tupleIJNS5_1CILi128EEENS7_ILi48EEENS7_ILi96EEEEEELi96ENS_10bfloat16_tEfNS_4arch4Sm80ELb0ELb1ELb1ELb1ELb0ELb1ELb1ELb1EEENS1_21CollectiveEpilogueFwdINS6_IJS8_SA_S9_EEENS6_IJNS7_ILi1EEESI_SI_EEESC_SE_Li128ELb1ELb1ELb1ELb0EEENS1_36VarlenDynamicPersistentTileSchedulerILi128ELi48ELi128ELi128ELb1ELb1ELb0ELb1ELb0ELb1EEEEEEEEEvNT_6ParamsE:
	.zero		1976


//--------------------- .nv.constant0._ZN7cutlass13device_kernelIN5flash19enable_sm80_to_sm89INS1_16FlashAttnFwdSm80INS1_25CollectiveMainloopFwdSm80ILi4ELi1ELb0EN4cute5tupleIJNS5_1CILi128EEENS7_ILi64EEENS7_ILi96EEEEEELi96ENS_10bfloat16_tEfNS_4arch4Sm80ELb1ELb0ELb1ELb0ELb0ELb0ELb1ELb1EEENS1_21CollectiveEpilogueFwdINS6_IJS8_SA_S9_EEENS6_IJNS7_ILi1EEESI_SI_EEESC_SE_Li128ELb0ELb1ELb1ELb0EEENS1_30DynamicPersistentTileSchedulerILi128ELi128ELb1ELb1ELb0EEEEEEEEEvNT_6ParamsE --------------------------
	.section	.nv.constant0._ZN7cutlass13device_kernelIN5flash19enable_sm80_to_sm89INS1_16FlashAttnFwdSm80INS1_25CollectiveMainloopFwdSm80ILi4ELi1ELb0EN4cute5tupleIJNS5_1CILi128EEENS7_ILi64EEENS7_ILi96EEEEEELi96ENS_10bfloat16_tEfNS_4arch4Sm80ELb1ELb0ELb1ELb0ELb0ELb0ELb1ELb1EEENS1_21CollectiveEpilogueFwdINS6_IJS8_SA_S9_EEENS6_IJNS7_ILi1EEESI_SI_EEESC_SE_Li128ELb0ELb1ELb1ELb0EEENS1_30DynamicPersistentTileSchedulerILi128ELi128ELb1ELb1ELb0EEEEEEEEEvNT_6ParamsE,"a",@progbits
	.sectionflags	@""
	.align	4
.nv.constant0._ZN7cutlass13device_kernelIN5flash19enable_sm80_to_sm89INS1_16FlashAttnFwdSm80INS1_25CollectiveMainloopFwdSm80ILi4ELi1ELb0EN4cute5tupleIJNS5_1CILi128EEENS7_ILi64EEENS7_ILi96EEEEEELi96ENS_10bfloat16_tEfNS_4arch4Sm80ELb1ELb0ELb1ELb0ELb0ELb0ELb1ELb1EEENS1_21CollectiveEpilogueFwdINS6_IJS8_SA_S9_EEENS6_IJNS7_ILi1EEESI_SI_EEESC_SE_Li128ELb0ELb1ELb1ELb0EEENS1_30DynamicPersistentTileSchedulerILi128ELi128ELb1ELb1ELb0EEEEEEEEEvNT_6ParamsE:
	.zero		1960


//--------------------- .nv.constant0._ZN7cutlass13device_kernelIN5flash19enable_sm80_to_sm89INS1_16FlashAttnFwdSm80INS1_25CollectiveMainloopFwdSm80ILi4ELi1ELb0EN4cute5tupleIJNS5_1CILi128EEENS7_ILi48EEENS7_ILi96EEEEEELi96ENS_10bfloat16_tEfNS_4arch4Sm80ELb1ELb0ELb1ELb1ELb0ELb0ELb1ELb1EEENS1_21CollectiveEpilogueFwdINS6_IJS8_SA_S9_EEENS6_IJNS7_ILi1EEESI_SI_EEESC_SE_Li128ELb1ELb1ELb1ELb0EEENS1_36VarlenDynamicPersistentTileSchedulerILi128ELi48ELi128ELi128ELb1ELb1ELb0ELb1ELb1ELb1EEEEEEEEEvNT_6ParamsE --------------------------
	.section	.nv.constant0._ZN7cutlass13device_kernelIN5flash19enable_sm80_to_sm89INS1_16FlashAttnFwdSm80INS1_25CollectiveMainloopFwdSm80ILi4ELi1ELb0EN4cute5tupleIJNS5_1CILi128EEENS7_ILi48EEENS7_ILi96EEEEEELi96ENS_10bfloat16_tEfNS_4arch4Sm80ELb1ELb0ELb1ELb1ELb0ELb0ELb1ELb1EEENS1_21CollectiveEpilogueFwdINS6_IJS8_SA_S9_EEENS6_IJNS7_ILi1EEESI_SI_EEESC_SE_Li128ELb1ELb1ELb1ELb0EEENS1_36VarlenDynamicPersistentTileSchedulerILi128ELi48ELi128ELi128ELb1ELb1ELb0ELb1ELb1ELb1EEEEEEEEEvNT_6ParamsE,"a",@progbits
	.sectionflags	@""
	.align	4
.nv.constant0._ZN7cutlass13device_kernelIN5flash19enable_sm80_to_sm89INS1_16FlashAttnFwdSm80INS1_25CollectiveMainloopFwdSm80ILi4ELi1ELb0EN4cute5tupleIJNS5_1CILi128EEENS7_ILi48EEENS7_ILi96EEEEEELi96ENS_10bfloat16_tEfNS_4arch4Sm80ELb1ELb0ELb1ELb1ELb0ELb0ELb1ELb1EEENS1_21CollectiveEpilogueFwdINS6_IJS8_SA_S9_EEENS6_IJNS7_ILi1EEESI_SI_EEESC_SE_Li128ELb1ELb1ELb1ELb0EEENS1_36VarlenDynamicPersistentTileSchedulerILi128ELi48ELi128ELi128ELb1ELb1ELb0ELb1ELb1ELb1EEEEEEEEEvNT_6ParamsE:
	.zero		1976


//--------------------- .nv.constant0._ZN7cutlass13device_kernelIN5flash19enable_sm80_to_sm89INS1_16FlashAttnFwdSm80INS1_25CollectiveMainloopFwdSm80ILi4ELi1ELb0EN4cute5tupleIJNS5_1CILi128EEENS7_ILi48EEENS7_ILi96EEEEEELi96ENS_10bfloat16_tEfNS_4arch4Sm80ELb1ELb0ELb1ELb1ELb0ELb1ELb1ELb1EEENS1_21CollectiveEpilogueFwdINS6_IJS8_SA_S9_EEENS6_IJNS7_ILi1EEESI_SI_EEESC_SE_Li128ELb1ELb1ELb1ELb0EEENS1_36VarlenDynamicPersistentTileSchedulerILi128ELi48ELi128ELi128ELb1ELb1ELb0ELb1ELb1ELb1EEEEEEEEEvNT_6ParamsE --------------------------
	.section	.nv.constant0._ZN7cutlass13device_kernelIN5flash19enable_sm80_to_sm89INS1_16FlashAttnFwdSm80INS1_25CollectiveMainloopFwdSm80ILi4ELi1ELb0EN4cute5tupleIJNS5_1CILi128EEENS7_ILi48EEENS7_ILi96EEEEEELi96ENS_10bfloat16_tEfNS_4arch4Sm80ELb1ELb0ELb1ELb1ELb0ELb1ELb1ELb1EEENS1_21CollectiveEpilogueFwdINS6_IJS8_SA_S9_EEENS6_IJNS7_ILi1EEESI_SI_EEESC_SE_Li128ELb1ELb1ELb1ELb0EEENS1_36VarlenDynamicPersistentTileSchedulerILi128ELi48ELi128ELi128ELb1ELb1ELb0ELb1ELb1ELb1EEEEEEEEEvNT_6ParamsE,"a",@progbits
	.sectionflags	@""
	.align	4
.nv.constant0._ZN7cutlass13device_kernelIN5flash19enable_sm80_to_sm89INS1_16FlashAttnFwdSm80INS1_25CollectiveMainloopFwdSm80ILi4ELi1ELb0EN4cute5tupleIJNS5_1CILi128EEENS7_ILi48EEENS7_ILi96EEEEEELi96ENS_10bfloat16_tEfNS_4arch4Sm80ELb1ELb0ELb1ELb1ELb0ELb1ELb1ELb1EEENS1_21CollectiveEpilogueFwdINS6_IJS8_SA_S9_EEENS6_IJNS7_ILi1EEESI_SI_EEESC_SE_Li128ELb1ELb1ELb1ELb0EEENS1_36VarlenDynamicPersistentTileSchedulerILi128ELi48ELi128ELi128ELb1ELb1ELb0ELb1ELb1ELb1EEEEEEEEEvNT_6ParamsE:
	.zero		1976


//--------------------- SYMBOLS --------------------------

	.type		.nv.reservedSmem.offset0,@object
	.size		.nv.reservedSmem.offset0,0x4
